//
// Generated by NVIDIA NVVM Compiler
//
// Compiler Build ID: CL-36424714
// Cuda compilation tools, release 13.0, V13.0.88
// Based on NVVM 20.0.0
//

.version 9.0
.target sm_100
.address_size 64

	// .globl	_Z9kernelenkPllS_

.visible .entry _Z9kernelenkPllS_(
	.param .u64 .ptr .align 1 _Z9kernelenkPllS__param_0,
	.param .u64 _Z9kernelenkPllS__param_1,
	.param .u64 .ptr .align 1 _Z9kernelenkPllS__param_2
)
{
	.reg .pred 	%p<2>;
	.reg .b32 	%r<8>;
	.reg .b64 	%rd<17>;

	ld.param.u64 	%rd7, [_Z9kernelenkPllS__param_0];
	ld.param.u64 	%rd6, [_Z9kernelenkPllS__param_1];
	ld.param.u64 	%rd8, [_Z9kernelenkPllS__param_2];
	cvta.to.global.u64 	%rd9, %rd8;
	cvta.to.global.u64 	%rd10, %rd7;
	mov.u32 	%r1, %ctaid.x;
	mov.u32 	%r2, %ntid.x;
	mov.u32 	%r3, %tid.x;
	mad.lo.s32 	%r4, %r1, %r2, %r3;
	mul.wide.s32 	%rd11, %r4, 8;
	add.s64 	%rd12, %rd10, %rd11;
	ld.global.u64 	%rd13, [%rd12];
	add.s64 	%rd1, %rd9, %rd11;
	mul.lo.s64 	%rd2, %rd13, %rd13;
	or.b64  	%rd14, %rd2, %rd6;
	and.b64  	%rd15, %rd14, -4294967296;
	setp.ne.s64 	%p1, %rd15, 0;
	@%p1 bra 	$L__BB0_2;
	cvt.u32.u64 	%r5, %rd6;
	cvt.u32.u64 	%r6, %rd2;
	rem.u32 	%r7, %r6, %r5;
	cvt.u64.u32 	%rd16, %r7;
	bra.uni 	$L__BB0_3;
$L__BB0_2:
	rem.s64 	%rd16, %rd2, %rd6;
$L__BB0_3:
	st.global.u64 	[%rd1], %rd16;
	ret;

}
	// .globl	_Z9kerneldekPllllllS_
.visible .entry _Z9kerneldekPllllllS_(
	.param .u64 .ptr .align 1 _Z9kerneldekPllllllS__param_0,
	.param .u64 _Z9kerneldekPllllllS__param_1,
	.param .u64 _Z9kerneldekPllllllS__param_2,
	.param .u64 _Z9kerneldekPllllllS__param_3,
	.param .u64 _Z9kerneldekPllllllS__param_4,
	.param .u64 _Z9kerneldekPllllllS__param_5,
	.param .u64 .ptr .align 1 _Z9kerneldekPllllllS__param_6
)
{
	.reg .pred 	%p<15>;
	.reg .b32 	%r<24>;
	.reg .b64 	%rd<113>;

	ld.param.u64 	%rd55, [_Z9kerneldekPllllllS__param_0];
	ld.param.u64 	%rd49, [_Z9kerneldekPllllllS__param_1];
	ld.param.u64 	%rd50, [_Z9kerneldekPllllllS__param_2];
	ld.param.u64 	%rd51, [_Z9kerneldekPllllllS__param_3];
	ld.param.u64 	%rd52, [_Z9kerneldekPllllllS__param_4];
	ld.param.u64 	%rd53, [_Z9kerneldekPllllllS__param_5];
	ld.param.u64 	%rd56, [_Z9kerneldekPllllllS__param_6];
	cvta.to.global.u64 	%rd57, %rd56;
	cvta.to.global.u64 	%rd58, %rd55;
	mov.u32 	%r1, %ctaid.x;
	mov.u32 	%r2, %ntid.x;
	mov.u32 	%r3, %tid.x;
	mad.lo.s32 	%r4, %r1, %r2, %r3;
	mul.wide.s32 	%rd59, %r4, 8;
	add.s64 	%rd60, %rd58, %rd59;
	ld.global.u64 	%rd109, [%rd60];
	shl.b32 	%r5, %r4, 1;
	mul.wide.s32 	%rd61, %r5, 8;
	add.s64 	%rd2, %rd57, %rd61;
	add.s64 	%rd62, %rd49, 4;
	setp.lt.u64 	%p1, %rd62, 7;
	mov.b64 	%rd102, 1;
	@%p1 bra 	$L__BB1_12;
	add.s64 	%rd64, %rd49, 1;
	shr.s64 	%rd65, %rd64, 63;
	shr.u64 	%rd66, %rd65, 62;
	add.s64 	%rd67, %rd64, %rd66;
	shr.s64 	%rd99, %rd67, 2;
	mov.b64 	%rd102, 1;
	cvt.u32.u64 	%r6, %rd49;
	mov.u64 	%rd101, %rd109;
$L__BB1_2:
	and.b64  	%rd68, %rd99, -9223372036854775807;
	setp.ne.s64 	%p2, %rd68, 1;
	@%p2 bra 	$L__BB1_7;
	mul.lo.s64 	%rd7, %rd102, %rd101;
	or.b64  	%rd69, %rd7, %rd49;
	and.b64  	%rd70, %rd69, -4294967296;
	setp.ne.s64 	%p3, %rd70, 0;
	@%p3 bra 	$L__BB1_5;
	cvt.u32.u64 	%r7, %rd7;
	rem.u32 	%r8, %r7, %r6;
	cvt.u64.u32 	%rd102, %r8;
	bra.uni 	$L__BB1_6;
$L__BB1_5:
	rem.s64 	%rd102, %rd7, %rd49;
$L__BB1_6:
	add.s64 	%rd99, %rd99, -1;
$L__BB1_7:
	add.s64 	%rd14, %rd99, 1;
	setp.lt.u64 	%p4, %rd14, 3;
	@%p4 bra 	$L__BB1_11;
	mul.lo.s64 	%rd15, %rd101, %rd101;
	or.b64  	%rd71, %rd15, %rd49;
	and.b64  	%rd72, %rd71, -4294967296;
	setp.ne.s64 	%p5, %rd72, 0;
	@%p5 bra 	$L__BB1_10;
	cvt.u32.u64 	%r10, %rd15;
	rem.u32 	%r11, %r10, %r6;
	cvt.u64.u32 	%rd101, %r11;
	bra.uni 	$L__BB1_11;
$L__BB1_10:
	rem.s64 	%rd101, %rd15, %rd49;
$L__BB1_11:
	setp.gt.u64 	%p6, %rd14, 2;
	shr.u64 	%rd73, %rd99, 63;
	add.s64 	%rd74, %rd99, %rd73;
	shr.s64 	%rd99, %rd74, 1;
	@%p6 bra 	$L__BB1_2;
$L__BB1_12:
	add.s64 	%rd76, %rd50, 4;
	setp.lt.u64 	%p7, %rd76, 7;
	mov.b64 	%rd110, 1;
	@%p7 bra 	$L__BB1_24;
	add.s64 	%rd78, %rd50, 1;
	shr.s64 	%rd79, %rd78, 63;
	shr.u64 	%rd80, %rd79, 62;
	add.s64 	%rd81, %rd78, %rd80;
	shr.s64 	%rd107, %rd81, 2;
	mov.b64 	%rd110, 1;
	cvt.u32.u64 	%r12, %rd50;
$L__BB1_14:
	and.b64  	%rd82, %rd107, -9223372036854775807;
	setp.ne.s64 	%p8, %rd82, 1;
	@%p8 bra 	$L__BB1_19;
	mul.lo.s64 	%rd25, %rd110, %rd109;
	or.b64  	%rd83, %rd25, %rd50;
	and.b64  	%rd84, %rd83, -4294967296;
	setp.ne.s64 	%p9, %rd84, 0;
	@%p9 bra 	$L__BB1_17;
	cvt.u32.u64 	%r13, %rd25;
	rem.u32 	%r14, %r13, %r12;
	cvt.u64.u32 	%rd110, %r14;
	bra.uni 	$L__BB1_18;
$L__BB1_17:
	rem.s64 	%rd110, %rd25, %rd50;
$L__BB1_18:
	add.s64 	%rd107, %rd107, -1;
$L__BB1_19:
	add.s64 	%rd32, %rd107, 1;
	setp.lt.u64 	%p10, %rd32, 3;
	@%p10 bra 	$L__BB1_23;
	mul.lo.s64 	%rd33, %rd109, %rd109;
	or.b64  	%rd85, %rd33, %rd50;
	and.b64  	%rd86, %rd85, -4294967296;
	setp.ne.s64 	%p11, %rd86, 0;
	@%p11 bra 	$L__BB1_22;
	cvt.u32.u64 	%r16, %rd33;
	rem.u32 	%r17, %r16, %r12;
	cvt.u64.u32 	%rd109, %r17;
	bra.uni 	$L__BB1_23;
$L__BB1_22:
	rem.s64 	%rd109, %rd33, %rd50;
$L__BB1_23:
	setp.gt.u64 	%p12, %rd32, 2;
	shr.u64 	%rd87, %rd107, 63;
	add.s64 	%rd88, %rd107, %rd87;
	shr.s64 	%rd107, %rd88, 1;
	@%p12 bra 	$L__BB1_14;
$L__BB1_24:
	mul.lo.s64 	%rd89, %rd51, %rd49;
	mul.lo.s64 	%rd39, %rd89, %rd110;
	mul.lo.s64 	%rd90, %rd52, %rd50;
	mul.lo.s64 	%rd40, %rd90, %rd102;
	add.s64 	%rd41, %rd39, %rd40;
	or.b64  	%rd91, %rd41, %rd53;
	and.b64  	%rd92, %rd91, -4294967296;
	setp.ne.s64 	%p13, %rd92, 0;
	@%p13 bra 	$L__BB1_26;
	cvt.u32.u64 	%r18, %rd53;
	cvt.u32.u64 	%r19, %rd41;
	rem.u32 	%r20, %r19, %r18;
	cvt.u64.u32 	%rd111, %r20;
	bra.uni 	$L__BB1_27;
$L__BB1_26:
	rem.s64 	%rd111, %rd41, %rd53;
$L__BB1_27:
	st.global.u64 	[%rd2], %rd111;
	sub.s64 	%rd45, %rd39, %rd40;
	or.b64  	%rd93, %rd45, %rd53;
	and.b64  	%rd94, %rd93, -4294967296;
	setp.ne.s64 	%p14, %rd94, 0;
	@%p14 bra 	$L__BB1_29;
	cvt.u32.u64 	%r21, %rd53;
	cvt.u32.u64 	%r22, %rd45;
	rem.u32 	%r23, %r22, %r21;
	cvt.u64.u32 	%rd112, %r23;
	bra.uni 	$L__BB1_30;
$L__BB1_29:
	rem.s64 	%rd112, %rd45, %rd53;
$L__BB1_30:
	st.global.u64 	[%rd2+8], %rd112;
	ret;

}


// ===== COMPILED SASS (sm_100) =====

	.target	sm_100

	.elftype	@"ET_EXEC"


//--------------------- .note.nv.tkinfo           --------------------------
	.section	.note.nv.tkinfo,"",@"SHT_NOTE"
	.sectionflags	@"SHF_NOTE_NV_TKINFO"
	.tkinfo
        /*0018*/ 	.word	0x00000002
        /*0030*/ 	.string	""
        /*0030*/ 	.string	"ptxas"
        /*0030*/ 	.string	"Cuda compilation tools, release 13.0, V13.0.88"
        /*0030*/ 	.string	"Build cuda_13.0.r13.0/compiler.36424714_0"
        /*0030*/ 	.string	"-arch sm_100 -m 64 "



//--------------------- .note.nv.cuinfo           --------------------------
	.section	.note.nv.cuinfo,"",@"SHT_NOTE"
	.sectionflags	@"SHF_NOTE_NV_CUINFO"
        /*0018*/ 	.short	0x0002
        /*001a*/ 	.short	0x0064
        /*001c*/ 	.short	0x0082
	.zero		2


//--------------------- .nv.info                  --------------------------
	.section	.nv.info,"",@"SHT_CUDA_INFO"
	.align	4


	//----- nvinfo : EIATTR_REGCOUNT
	.align		4
        /*0000*/ 	.byte	0x04, 0x2f
        /*0002*/ 	.short	(.L_1 - .L_0)
	.align		4
.L_0:
        /*0004*/ 	.word	index@(_Z9kernelenkPllS_)
        /*0008*/ 	.word	0x00000012


	//----- nvinfo : EIATTR_FRAME_SIZE
	.align		4
.L_1:
        /*000c*/ 	.byte	0x04, 0x11
        /*000e*/ 	.short	(.L_3 - .L_2)
	.align		4
.L_2:
        /*0010*/ 	.word	index@($__internal_1_$__cuda_sm20_rem_s64)
        /*0014*/ 	.word	0x00000000


	//----- nvinfo : EIATTR_FRAME_SIZE
	.align		4
.L_3:
        /*0018*/ 	.byte	0x04, 0x11
        /*001a*/ 	.short	(.L_5 - .L_4)
	.align		4
.L_4:
        /*001c*/ 	.word	index@(_Z9kernelenkPllS_)
        /*0020*/ 	.word	0x00000000


	//----- nvinfo : EIATTR_REGCOUNT
	.align		4
.L_5:
        /*0024*/ 	.byte	0x04, 0x2f
        /*0026*/ 	.short	(.L_7 - .L_6)
	.align		4
.L_6:
        /*0028*/ 	.word	index@(_Z9kerneldekPllllllS_)
        /*002c*/ 	.word	0x0000001c


	//----- nvinfo : EIATTR_FRAME_SIZE
	.align		4
.L_7:
        /*0030*/ 	.byte	0x04, 0x11
        /*0032*/ 	.short	(.L_9 - .L_8)
	.align		4
.L_8:
        /*0034*/ 	.word	index@($__internal_0_$__cuda_sm20_rem_s64)
        /*0038*/ 	.word	0x00000000


	//----- nvinfo : EIATTR_FRAME_SIZE
	.align		4
.L_9:
        /*003c*/ 	.byte	0x04, 0x11
        /*003e*/ 	.short	(.L_11 - .L_10)
	.align		4
.L_10:
        /*0040*/ 	.word	index@(_Z9kerneldekPllllllS_)
        /*0044*/ 	.word	0x00000000


	//----- nvinfo : EIATTR_MIN_STACK_SIZE
	.align		4
.L_11:
        /*0048*/ 	.byte	0x04, 0x12
        /*004a*/ 	.short	(.L_13 - .L_12)
	.align		4
.L_12:
        /*004c*/ 	.word	index@(_Z9kerneldekPllllllS_)
        /*0050*/ 	.word	0x00000000


	//----- nvinfo : EIATTR_MIN_STACK_SIZE
	.align		4
.L_13:
        /*0054*/ 	.byte	0x04, 0x12
        /*0056*/ 	.short	(.L_15 - .L_14)
	.align		4
.L_14:
        /*0058*/ 	.word	index@(_Z9kernelenkPllS_)
        /*005c*/ 	.word	0x00000000
.L_15:


//--------------------- .nv.compat                --------------------------
	.section	.nv.compat,"",@"SHT_CUDA_COMPAT_INFO"
	.align	4
        /*0000*/ 	.byte	0x02, 0x09, 0x00, 0x00, 0x02, 0x02, 0x01, 0x00, 0x02, 0x05, 0x05, 0x00, 0x03, 0x07, 0x01, 0x01
        /*0010*/ 	.byte	0x02, 0x03, 0x00, 0x00, 0x02, 0x06, 0x01, 0x00, 0x04, 0x0b, 0x08, 0x00, 0x09, 0x00, 0x00, 0x00
        /*0020*/ 	.byte	0x00, 0x00, 0x00, 0x00


//--------------------- .nv.info._Z9kerneldekPllllllS_ --------------------------
	.section	.nv.info._Z9kerneldekPllllllS_,"",@"SHT_CUDA_INFO"
	.sectionflags	@""
	.align	4


	//----- nvinfo : EIATTR_CUDA_API_VERSION
	.align		4
        /*0000*/ 	.byte	0x04, 0x37
        /*0002*/ 	.short	(.L_17 - .L_16)
.L_16:
        /*0004*/ 	.word	0x00000082


	//----- nvinfo : EIATTR_KPARAM_INFO
	.align		4
.L_17:
        /*0008*/ 	.byte	0x04, 0x17
        /*000a*/ 	.short	(.L_19 - .L_18)
.L_18:
        /*000c*/ 	.word	0x00000000
        /*0010*/ 	.short	0x0006
        /*0012*/ 	.short	0x0030
        /*0014*/ 	.byte	0x00, 0xf5, 0x21, 0x00


	//----- nvinfo : EIATTR_KPARAM_INFO
	.align		4
.L_19:
        /*0018*/ 	.byte	0x04, 0x17
        /*001a*/ 	.short	(.L_21 - .L_20)
.L_20:
        /*001c*/ 	.word	0x00000000
        /*0020*/ 	.short	0x0005
        /*0022*/ 	.short	0x0028
        /*0024*/ 	.byte	0x00, 0xf0, 0x21, 0x00


	//----- nvinfo : EIATTR_KPARAM_INFO
	.align		4
.L_21:
        /*0028*/ 	.byte	0x04, 0x17
        /*002a*/ 	.short	(.L_23 - .L_22)
.L_22:
        /*002c*/ 	.word	0x00000000
        /*0030*/ 	.short	0x0004
        /*0032*/ 	.short	0x0020
        /*0034*/ 	.byte	0x00, 0xf0, 0x21, 0x00


	//----- nvinfo : EIATTR_KPARAM_INFO
	.align		4
.L_23:
        /*0038*/ 	.byte	0x04, 0x17
        /*003a*/ 	.short	(.L_25 - .L_24)
.L_24:
        /*003c*/ 	.word	0x00000000
        /*0040*/ 	.short	0x0003
        /*0042*/ 	.short	0x0018
        /*0044*/ 	.byte	0x00, 0xf0, 0x21, 0x00


	//----- nvinfo : EIATTR_KPARAM_INFO
	.align		4
.L_25:
        /*0048*/ 	.byte	0x04, 0x17
        /*004a*/ 	.short	(.L_27 - .L_26)
.L_26:
        /*004c*/ 	.word	0x00000000
        /*0050*/ 	.short	0x0002
        /*0052*/ 	.short	0x0010
        /*0054*/ 	.byte	0x00, 0xf0, 0x21, 0x00


	//----- nvinfo : EIATTR_KPARAM_INFO
	.align		4
.L_27:
        /*0058*/ 	.byte	0x04, 0x17
        /*005a*/ 	.short	(.L_29 - .L_28)
.L_28:
        /*005c*/ 	.word	0x00000000
        /*0060*/ 	.short	0x0001
        /*0062*/ 	.short	0x0008
        /*0064*/ 	.byte	0x00, 0xf0, 0x21, 0x00


	//----- nvinfo : EIATTR_KPARAM_INFO
	.align		4
.L_29:
        /*0068*/ 	.byte	0x04, 0x17
        /*006a*/ 	.short	(.L_31 - .L_30)
.L_30:
        /*006c*/ 	.word	0x00000000
        /*0070*/ 	.short	0x0000
        /*0072*/ 	.short	0x0000
        /*0074*/ 	.byte	0x00, 0xf5, 0x21, 0x00


	//----- nvinfo : EIATTR_SPARSE_MMA_MASK
	.align		4
.L_31:
        /*0078*/ 	.byte	0x03, 0x50
        /*007a*/ 	.short	0x0000


	//----- nvinfo : EIATTR_MAXREG_COUNT
	.align		4
        /*007c*/ 	.byte	0x03, 0x1b
        /*007e*/ 	.short	0x00ff


	//----- nvinfo : EIATTR_MERCURY_ISA_VERSION
	.align		4
        /*0080*/ 	.byte	0x03, 0x5f
        /*0082*/ 	.short	0x0101


	//----- nvinfo : EIATTR_VRC_CTA_INIT_COUNT
	.align		4
        /*0084*/ 	.byte	0x02, 0x4a
	.zero		1
	.zero		1


	//----- nvinfo : EIATTR_EXIT_INSTR_OFFSETS
	.align		4
        /*0088*/ 	.byte	0x04, 0x1c
        /*008a*/ 	.short	(.L_33 - .L_32)


	//   ....[0]....
.L_32:
        /*008c*/ 	.word	0x00001420


	//----- nvinfo : EIATTR_CRS_STACK_SIZE
	.align		4
.L_33:
        /*0090*/ 	.byte	0x04, 0x1e
        /*0092*/ 	.short	(.L_35 - .L_34)
.L_34:
        /*0094*/ 	.word	0x00000000


	//----- nvinfo : EIATTR_CBANK_PARAM_SIZE
	.align		4
.L_35:
        /*0098*/ 	.byte	0x03, 0x19
        /*009a*/ 	.short	0x0038


	//----- nvinfo : EIATTR_PARAM_CBANK
	.align		4
        /*009c*/ 	.byte	0x04, 0x0a
        /*009e*/ 	.short	(.L_37 - .L_36)
	.align		4
.L_36:
        /*00a0*/ 	.word	index@(.nv.constant0._Z9kerneldekPllllllS_)
        /*00a4*/ 	.short	0x0380
        /*00a6*/ 	.short	0x0038


	//----- nvinfo : EIATTR_SW_WAR
	.align		4
.L_37:
        /*00a8*/ 	.byte	0x04, 0x36
        /*00aa*/ 	.short	(.L_39 - .L_38)
.L_38:
        /*00ac*/ 	.word	0x00000008
.L_39:


//--------------------- .nv.info._Z9kernelenkPllS_ --------------------------
	.section	.nv.info._Z9kernelenkPllS_,"",@"SHT_CUDA_INFO"
	.sectionflags	@""
	.align	4


	//----- nvinfo : EIATTR_CUDA_API_VERSION
	.align		4
        /*0000*/ 	.byte	0x04, 0x37
        /*0002*/ 	.short	(.L_41 - .L_40)
.L_40:
        /*0004*/ 	.word	0x00000082


	//----- nvinfo : EIATTR_KPARAM_INFO
	.align		4
.L_41:
        /*0008*/ 	.byte	0x04, 0x17
        /*000a*/ 	.short	(.L_43 - .L_42)
.L_42:
        /*000c*/ 	.word	0x00000000
        /*0010*/ 	.short	0x0002
        /*0012*/ 	.short	0x0010
        /*0014*/ 	.byte	0x00, 0xf5, 0x21, 0x00


	//----- nvinfo : EIATTR_KPARAM_INFO
	.align		4
.L_43:
        /*0018*/ 	.byte	0x04, 0x17
        /*001a*/ 	.short	(.L_45 - .L_44)
.L_44:
        /*001c*/ 	.word	0x00000000
        /*0020*/ 	.short	0x0001
        /*0022*/ 	.short	0x0008
        /*0024*/ 	.byte	0x00, 0xf0, 0x21, 0x00


	//----- nvinfo : EIATTR_KPARAM_INFO
	.align		4
.L_45:
        /*0028*/ 	.byte	0x04, 0x17
        /*002a*/ 	.short	(.L_47 - .L_46)
.L_46:
        /*002c*/ 	.word	0x00000000
        /*0030*/ 	.short	0x0000
        /*0032*/ 	.short	0x0000
        /*0034*/ 	.byte	0x00, 0xf5, 0x21, 0x00


	//----- nvinfo : EIATTR_SPARSE_MMA_MASK
	.align		4
.L_47:
        /*0038*/ 	.byte	0x03, 0x50
        /*003a*/ 	.short	0x0000


	//----- nvinfo : EIATTR_MAXREG_COUNT
	.align		4
        /*003c*/ 	.byte	0x03, 0x1b
        /*003e*/ 	.short	0x00ff


	//----- nvinfo : EIATTR_MERCURY_ISA_VERSION
	.align		4
        /*0040*/ 	.byte	0x03, 0x5f
        /*0042*/ 	.short	0x0101


	//----- nvinfo : EIATTR_VRC_CTA_INIT_COUNT
	.align		4
        /*0044*/ 	.byte	0x02, 0x4a
	.zero		1
	.zero		1


	//----- nvinfo : EIATTR_EXIT_INSTR_OFFSETS
	.align		4
        /*0048*/ 	.byte	0x04, 0x1c
        /*004a*/ 	.short	(.L_49 - .L_48)


	//   ....[0]....
.L_48:
        /*004c*/ 	.word	0x000002e0


	//----- nvinfo : EIATTR_CRS_STACK_SIZE
	.align		4
.L_49:
        /*0050*/ 	.byte	0x04, 0x1e
        /*0052*/ 	.short	(.L_51 - .L_50)
.L_50:
        /*0054*/ 	.word	0x00000000


	//----- nvinfo : EIATTR_CBANK_PARAM_SIZE
	.align		4
.L_51:
        /*0058*/ 	.byte	0x03, 0x19
        /*005a*/ 	.short	0x0018


	//----- nvinfo : EIATTR_PARAM_CBANK
	.align		4
        /*005c*/ 	.byte	0x04, 0x0a
        /*005e*/ 	.short	(.L_53 - .L_52)
	.align		4
.L_52:
        /*0060*/ 	.word	index@(.nv.constant0._Z9kernelenkPllS_)
        /*0064*/ 	.short	0x0380
        /*0066*/ 	.short	0x0018


	//----- nvinfo : EIATTR_SW_WAR
	.align		4
.L_53:
        /*0068*/ 	.byte	0x04, 0x36
        /*006a*/ 	.short	(.L_55 - .L_54)
.L_54:
        /*006c*/ 	.word	0x00000008
.L_55:


//--------------------- .nv.callgraph             --------------------------
	.section	.nv.callgraph,"",@"SHT_CUDA_CALLGRAPH"
	.align	4
	.sectionentsize	8
	.align		4
        /*0000*/ 	.word	0x00000000
	.align		4
        /*0004*/ 	.word	0xffffffff
	.align		4
        /*0008*/ 	.word	0x00000000
	.align		4
        /*000c*/ 	.word	0xfffffffe
	.align		4
        /*0010*/ 	.word	0x00000000
	.align		4
        /*0014*/ 	.word	0xfffffffd
	.align		4
        /*0018*/ 	.word	0x00000000
	.align		4
        /*001c*/ 	.word	0xfffffffc


//--------------------- .text._Z9kerneldekPllllllS_ --------------------------
	.section	.text._Z9kerneldekPllllllS_,"ax",@progbits
	.align	128
        .global         _Z9kerneldekPllllllS_
        .type           _Z9kerneldekPllllllS_,@function
        .size           _Z9kerneldekPllllllS_,(.L_x_29 - _Z9kerneldekPllllllS_)
        .other          _Z9kerneldekPllllllS_,@"STO_CUDA_ENTRY STV_DEFAULT"
_Z9kerneldekPllllllS_:
.text._Z9kerneldekPllllllS_:
[----:B------:R-:W-:Y:S01]  /*0000*/  LDC R1, c[0x0][0x37c] ;  /* 0x0000df00ff017b82 */ /* 0x000fe20000000800 */
[----:B------:R-:W0:Y:S07]  /*0010*/  S2R R0, SR_TID.X ;  /* 0x0000000000007919 */ /* 0x000e2e0000002100 */
[----:B------:R-:W0:Y:S01]  /*0020*/  S2UR UR4, SR_CTAID.X ;  /* 0x00000000000479c3 */ /* 0x000e220000002500 */
[----:B------:R-:W1:Y:S01]  /*0030*/  LDCU.64 UR14, c[0x0][0x358] ;  /* 0x00006b00ff0e77ac */ /* 0x000e620008000a00 */
[----:B------:R-:W2:Y:S06]  /*0040*/  LDCU.64 UR6, c[0x0][0x388] ;  /* 0x00007100ff0677ac */ /* 0x000eac0008000a00 */
[----:B------:R-:W0:Y:S08]  /*0050*/  LDC R3, c[0x0][0x360] ;  /* 0x0000d800ff037b82 */ /* 0x000e300000000800 */
[----:B------:R-:W3:Y:S08]  /*0060*/  LDC.64 R16, c[0x0][0x380] ;  /* 0x0000e000ff107b82 */ /* 0x000ef00000000a00 */
[----:B------:R-:W4:Y:S01]  /*0070*/  LDC.64 R8, c[0x0][0x3b0] ;  /* 0x0000ec00ff087b82 */ /* 0x000f220000000a00 */
[----:B0-----:R-:W-:-:S04]  /*0080*/  IMAD R3, R3, UR4, R0 ;  /* 0x0000000403037c24 */ /* 0x001fc8000f8e0200 */
[----:B---3--:R-:W-:-:S06]  /*0090*/  IMAD.WIDE R16, R3, 0x8, R16 ;  /* 0x0000000803107825 */ /* 0x008fcc00078e0210 */
[----:B-1----:R-:W5:Y:S01]  /*00a0*/  LDG.E.64 R16, desc[UR14][R16.64] ;  /* 0x0000000e10107981 */ /* 0x002f62000c1e1b00 */
[----:B--2---:R-:W-:Y:S01]  /*00b0*/  UIADD3 UR4, UP0, UPT, UR6, 0x4, URZ ;  /* 0x0000000406047890 */ /* 0x004fe2000ff1e0ff */
[----:B------:R-:W-:Y:S02]  /*00c0*/  IMAD.SHL.U32 R3, R3, 0x2, RZ ;  /* 0x0000000203037824 */ /* 0x000fe400078e00ff */
[----:B------:R-:W-:Y:S02]  /*00d0*/  HFMA2 R11, -RZ, RZ, 0, 0 ;  /* 0x00000000ff0b7431 */ /* 0x000fe400000001ff */
[----:B------:R-:W-:Y:S01]  /*00e0*/  IMAD.MOV.U32 R10, RZ, RZ, 0x1 ;  /* 0x00000001ff0a7424 */ /* 0x000fe200078e00ff */
[----:B------:R-:W-:Y:S01]  /*00f0*/  UIADD3.X UR5, UPT, UPT, URZ, UR7, URZ, UP0, !UPT ;  /* 0x00000007ff057290 */ /* 0x000fe200087fe4ff */
[----:B----4-:R-:W-:Y:S01]  /*0100*/  IMAD.WIDE R8, R3, 0x8, R8 ;  /* 0x0000000803087825 */ /* 0x010fe200078e0208 */
[----:B------:R-:W-:-:S04]  /*0110*/  UISETP.GE.U32.AND UP0, UPT, UR4, 0x7, UPT ;  /* 0x000000070400788c */ /* 0x000fc8000bf06070 */
[----:B------:R-:W-:-:S09]  /*0120*/  UISETP.GE.U32.AND.EX UP0, UPT, UR5, URZ, UPT, UP0 ;  /* 0x000000ff0500728c */ /* 0x000fd2000bf06100 */
[----:B------:R-:W-:Y:S05]  /*0130*/  BRA.U !UP0, `(.L_x_0) ;  /* 0x0000000508987547 */ /* 0x000fea000b800000 */
[----:B------:R-:W-:Y:S01]  /*0140*/  UIADD3 UR5, UP0, UPT, UR6, 0x1, URZ ;  /* 0x0000000106057890 */ /* 0x000fe2000ff1e0ff */
[----:B-----5:R-:W-:Y:S01]  /*0150*/  IMAD.MOV.U32 R15, RZ, RZ, R16 ;  /* 0x000000ffff0f7224 */ /* 0x020fe200078e0010 */
[----:B------:R-:W-:Y:S01]  /*0160*/  MOV R10, 0x1 ;  /* 0x00000001000a7802 */ /* 0x000fe20000000f00 */
[----:B------:R-:W-:Y:S01]  /*0170*/  IMAD.MOV.U32 R14, RZ, RZ, R17 ;  /* 0x000000ffff0e7224 */ /* 0x000fe200078e0011 */
[----:B------:R-:W-:Y:S01]  /*0180*/  UIADD3.X UR6, UPT, UPT, URZ, UR7, URZ, UP0, !UPT ;  /* 0x00000007ff067290 */ /* 0x000fe200087fe4ff */
[----:B------:R-:W-:Y:S01]  /*0190*/  IMAD.MOV.U32 R11, RZ, RZ, 0x0 ;  /* 0x00000000ff0b7424 */ /* 0x000fe200078e00ff */
[----:B------:R-:W0:Y:S02]  /*01a0*/  LDCU UR8, c[0x0][0x38c] ;  /* 0x00007180ff0877ac */ /* 0x000e240008000800 */
[----:B------:R-:W-:Y:S01]  /*01b0*/  USHF.R.S32.HI UR4, URZ, 0x1f, UR6 ;  /* 0x0000001fff047899 */ /* 0x000fe20008011406 */
[----:B------:R-:W1:Y:S03]  /*01c0*/  LDCU UR9, c[0x0][0x388] ;  /* 0x00007100ff0977ac */ /* 0x000e660008000800 */
[----:B------:R-:W-:-:S04]  /*01d0*/  ULEA.HI UR4, UP0, UR4, UR5, URZ, 0x2 ;  /* 0x0000000504047291 */ /* 0x000fc8000f8110ff */
[----:B------:R-:W-:-:S04]  /*01e0*/  UIADD3.X UR5, UPT, UPT, URZ, UR6, URZ, UP0, !UPT ;  /* 0x00000006ff057290 */ /* 0x000fc800087fe4ff */
[----:B------:R-:W-:Y:S02]  /*01f0*/  USHF.R.S64 UR4, UR4, 0x2, UR5 ;  /* 0x0000000204047899 */ /* 0x000fe40008001005 */
[----:B------:R-:W-:-:S12]  /*0200*/  USHF.R.S32.HI UR5, URZ, 0x2, UR5 ;  /* 0x00000002ff057899 */ /* 0x000fd80008011405 */
.L_x_8:
[----:B------:R-:W-:Y:S02]  /*0210*/  ULOP3.LUT UR6, UR4, 0x1, URZ, 0xc0, !UPT ;  /* 0x0000000104067892 */ /* 0x000fe4000f8ec0ff */
[----:B------:R-:W-:Y:S02]  /*0220*/  ULOP3.LUT UR7, UR5, 0x80000000, URZ, 0xc0, !UPT ;  /* 0x8000000005077892 */ /* 0x000fe4000f8ec0ff */
[----:B------:R-:W-:-:S04]  /*0230*/  UISETP.NE.U32.AND UP0, UPT, UR6, 0x1, UPT ;  /* 0x000000010600788c */ /* 0x000fc8000bf05070 */
[----:B------:R-:W-:-:S09]  /*0240*/  UISETP.NE.AND.EX UP0, UPT, UR7, URZ, UPT, UP0 ;  /* 0x000000ff0700728c */ /* 0x000fd2000bf05300 */
[----:B------:R-:W-:Y:S05]  /*0250*/  BRA.U UP0, `(.L_x_1) ;  /* 0x0000000100947547 */ /* 0x000fea000b800000 */
[-C--:B------:R-:W-:Y:S01]  /*0260*/  IMAD R3, R11, R15.reuse, RZ ;  /* 0x0000000f0b037224 */ /* 0x080fe200078e02ff */
[----:B------:R-:W-:Y:S01]  /*0270*/  BSSY.RECONVERGENT B0, `(.L_x_2) ;  /* 0x0000021000007945 */ /* 0x000fe20003800200 */
[----:B------:R-:W-:-:S04]  /*0280*/  IMAD.WIDE.U32 R6, R10, R15, RZ ;  /* 0x0000000f0a067225 */ /* 0x000fc800078e00ff */
[----:B------:R-:W-:-:S04]  /*0290*/  IMAD R3, R10, R14, R3 ;  /* 0x0000000e0a037224 */ /* 0x000fc800078e0203 */
[----:B------:R-:W-:-:S05]  /*02a0*/  IMAD.IADD R4, R7, 0x1, R3 ;  /* 0x0000000107047824 */ /* 0x000fca00078e0203 */
[----:B0-----:R-:W-:-:S04]  /*02b0*/  LOP3.LUT R0, R4, UR8, RZ, 0xfc, !PT ;  /* 0x0000000804007c12 */ /* 0x001fc8000f8efcff */
[----:B------:R-:W-:-:S13]  /*02c0*/  ISETP.NE.U32.AND P0, PT, R0, RZ, PT ;  /* 0x000000ff0000720c */ /* 0x000fda0003f05070 */
[----:B------:R-:W-:Y:S05]  /*02d0*/  @P0 BRA `(.L_x_3) ;  /* 0x00000000004c0947 */ /* 0x000fea0003800000 */
[----:B-1----:R-:W0:Y:S01]  /*02e0*/  I2F.U32.RP R0, UR9 ;  /* 0x0000000900007d06 */ /* 0x002e220008209000 */
[----:B------:R-:W-:Y:S02]  /*02f0*/  ISETP.NE.U32.AND P1, PT, RZ, UR9, PT ;  /* 0x00000009ff007c0c */ /* 0x000fe4000bf25070 */
[----:B------:R-:W-:-:S05]  /*0300*/  MOV R11, RZ ;  /* 0x000000ff000b7202 */ /* 0x000fca0000000f00 */
[----:B0-----:R-:W0:Y:S02]  /*0310*/  MUFU.RCP R0, R0 ;  /* 0x0000000000007308 */ /* 0x001e240000001000 */
[----:B0-----:R-:W-:-:S06]  /*0320*/  IADD3 R2, PT, PT, R0, 0xffffffe, RZ ;  /* 0x0ffffffe00027810 */ /* 0x001fcc0007ffe0ff */
[----:B------:R0:W1:Y:S02]  /*0330*/  F2I.FTZ.U32.TRUNC.NTZ R3, R2 ;  /* 0x0000000200037305 */ /* 0x000064000021f000 */
[----:B0-----:R-:W-:Y:S02]  /*0340*/  IMAD.MOV.U32 R2, RZ, RZ, RZ ;  /* 0x000000ffff027224 */ /* 0x001fe400078e00ff */
[----:B-1----:R-:W-:-:S04]  /*0350*/  IMAD.MOV R5, RZ, RZ, -R3 ;  /* 0x000000ffff057224 */ /* 0x002fc800078e0a03 */
[----:B------:R-:W-:-:S04]  /*0360*/  IMAD R5, R5, UR9, RZ ;  /* 0x0000000905057c24 */ /* 0x000fc8000f8e02ff */
[----:B------:R-:W-:-:S06]  /*0370*/  IMAD.HI.U32 R3, R3, R5, R2 ;  /* 0x0000000503037227 */ /* 0x000fcc00078e0002 */
[----:B------:R-:W-:-:S05]  /*0380*/  IMAD.HI.U32 R3, R3, R6, RZ ;  /* 0x0000000603037227 */ /* 0x000fca00078e00ff */
[----:B------:R-:W-:-:S05]  /*0390*/  IADD3 R3, PT, PT, -R3, RZ, RZ ;  /* 0x000000ff03037210 */ /* 0x000fca0007ffe1ff */
[----:B------:R-:W-:-:S05]  /*03a0*/  IMAD R10, R3, UR9, R6 ;  /* 0x00000009030a7c24 */ /* 0x000fca000f8e0206 */
[----:B------:R-:W-:-:S13]  /*03b0*/  ISETP.GE.U32.AND P0, PT, R10, UR9, PT ;  /* 0x000000090a007c0c */ /* 0x000fda000bf06070 */
[----:B------:R-:W-:-:S05]  /*03c0*/  @P0 VIADD R10, R10, -UR9 ;  /* 0x800000090a0a0c36 */ /* 0x000fca0008000000 */
[----:B------:R-:W-:-:S13]  /*03d0*/  ISETP.GE.U32.AND P0, PT, R10, UR9, PT ;  /* 0x000000090a007c0c */ /* 0x000fda000bf06070 */
[----:B------:R-:W-:Y:S01]  /*03e0*/  @P0 VIADD R10, R10, -UR9 ;  /* 0x800000090a0a0c36 */ /* 0x000fe20008000000 */
[----:B------:R-:W-:Y:S01]  /*03f0*/  @!P1 LOP3.LUT R10, RZ, UR9, RZ, 0x33, !PT ;  /* 0x00000009ff0a9c12 */ /* 0x000fe2000f8e33ff */
[----:B------:R-:W-:Y:S06]  /*0400*/  BRA `(.L_x_4) ;  /* 0x00000000001c7947 */ /* 0x000fec0003800000 */
.L_x_3:
[----:B------:R-:W0:Y:S01]  /*0410*/  LDCU.64 UR6, c[0x0][0x388] ;  /* 0x00007100ff0677ac */ /* 0x000e220008000a00 */
[----:B------:R-:W-:Y:S01]  /*0420*/  MOV R0, 0x460 ;  /* 0x0000046000007802 */ /* 0x000fe20000000f00 */
[----:B0-----:R-:W-:Y:S01]  /*0430*/  IMAD.U32 R3, RZ, RZ, UR6 ;  /* 0x00000006ff037e24 */ /* 0x001fe2000f8e00ff */
[----:B------:R-:W-:-:S07]  /*0440*/  MOV R2, UR7 ;  /* 0x0000000700027c02 */ /* 0x000fce0008000f00 */
[----:B-1----:R-:W-:Y:S05]  /*0450*/  CALL.REL.NOINC `($__internal_0_$__cuda_sm20_rem_s64) ;  /* 0x0000000c00f47944 */ /* 0x002fea0003c00000 */
[----:B------:R-:W-:Y:S01]  /*0460*/  IMAD.MOV.U32 R10, RZ, RZ, R4 ;  /* 0x000000ffff0a7224 */ /* 0x000fe200078e0004 */
[----:B------:R-:W-:-:S07]  /*0470*/  MOV R11, R5 ;  /* 0x00000005000b7202 */ /* 0x000fce0000000f00 */
.L_x_4:
[----:B------:R-:W-:Y:S05]  /*0480*/  BSYNC.RECONVERGENT B0 ;  /* 0x0000000000007941 */ /* 0x000fea0003800200 */
.L_x_2:
[----:B------:R-:W-:-:S04]  /*0490*/  UIADD3 UR4, UP0, UPT, UR4, -0x1, URZ ;  /* 0xffffffff04047890 */ /* 0x000fc8000ff1e0ff */
[----:B------:R-:W-:-:S12]  /*04a0*/  UIADD3.X UR5, UPT, UPT, UR5, -0x1, URZ, UP0, !UPT ;  /* 0xffffffff05057890 */ /* 0x000fd800087fe4ff */
.L_x_1:
[----:B------:R-:W-:-:S04]  /*04b0*/  UIADD3 UR6, UP0, UPT, UR4, 0x1, URZ ;  /* 0x0000000104067890 */ /* 0x000fc8000ff1e0ff */
[----:B------:R-:W-:Y:S02]  /*04c0*/  UIADD3.X UR7, UPT, UPT, URZ, UR5, URZ, UP0, !UPT ;  /* 0x00000005ff077290 */ /* 0x000fe400087fe4ff */
[----:B------:R-:W-:-:S04]  /*04d0*/  UISETP.GE.U32.AND UP0, UPT, UR6, 0x3, UPT ;  /* 0x000000030600788c */ /* 0x000fc8000bf06070 */
[----:B------:R-:W-:-:S09]  /*04e0*/  UISETP.GE.U32.AND.EX UP0, UPT, UR7, URZ, UPT, UP0 ;  /* 0x000000ff0700728c */ /* 0x000fd2000bf06100 */
[----:B------:R-:W-:Y:S05]  /*04f0*/  BRA.U !UP0, `(.L_x_5) ;  /* 0x00000001088c7547 */ /* 0x000fea000b800000 */
        /* <DEDUP_REMOVED lines=14> */
[----:B0-----:R-:W-:Y:S02]  /*05e0*/  HFMA2 R2, -RZ, RZ, 0, 0 ;  /* 0x00000000ff027431 */ /* 0x001fe400000001ff */
[----:B-1----:R-:W-:-:S04]  /*05f0*/  IMAD.MOV R5, RZ, RZ, -R3 ;  /* 0x000000ffff057224 */ /* 0x002fc800078e0a03 */
[----:B------:R-:W-:-:S04]  /*0600*/  IMAD R5, R5, UR9, RZ ;  /* 0x0000000905057c24 */ /* 0x000fc8000f8e02ff */
[----:B------:R-:W-:-:S06]  /*0610*/  IMAD.HI.U32 R5, R3, R5, R2 ;  /* 0x0000000503057227 */ /* 0x000fcc00078e0002 */
[----:B------:R-:W-:-:S04]  /*0620*/  IMAD.HI.U32 R0, R5, R6, RZ ;  /* 0x0000000605007227 */ /* 0x000fc800078e00ff */
[----:B------:R-:W-:-:S04]  /*0630*/  IMAD.MOV R15, RZ, RZ, -R0 ;  /* 0x000000ffff0f7224 */ /* 0x000fc800078e0a00 */
[----:B------:R-:W-:-:S05]  /*0640*/  IMAD R15, R15, UR9, R6 ;  /* 0x000000090f0f7c24 */ /* 0x000fca000f8e0206 */
[----:B------:R-:W-:-:S13]  /*0650*/  ISETP.GE.U32.AND P0, PT, R15, UR9, PT ;  /* 0x000000090f007c0c */ /* 0x000fda000bf06070 */
[----:B------:R-:W-:-:S04]  /*0660*/  @P0 IADD3 R15, PT, PT, R15, -UR9, RZ ;  /* 0x800000090f0f0c10 */ /* 0x000fc8000fffe0ff */
[----:B------:R-:W-:-:S13]  /*0670*/  ISETP.GE.U32.AND P0, PT, R15, UR9, PT ;  /* 0x000000090f007c0c */ /* 0x000fda000bf06070 */
[----:B------:R-:W-:Y:S01]  /*0680*/  @P0 VIADD R15, R15, -UR9 ;  /* 0x800000090f0f0c36 */ /* 0x000fe20008000000 */
[----:B------:R-:W-:Y:S01]  /*0690*/  @!P1 LOP3.LUT R15, RZ, UR9, RZ, 0x33, !PT ;  /* 0x00000009ff0f9c12 */ /* 0x000fe2000f8e33ff */
[----:B------:R-:W-:Y:S06]  /*06a0*/  BRA `(.L_x_7) ;  /* 0x00000000001c7947 */ /* 0x000fec0003800000 */
.L_x_6:
[----:B------:R-:W0:Y:S01]  /*06b0*/  LDCU.64 UR10, c[0x0][0x388] ;  /* 0x00007100ff0a77ac */ /* 0x000e220008000a00 */
[----:B------:R-:W-:Y:S01]  /*06c0*/  MOV R0, 0x700 ;  /* 0x0000070000007802 */ /* 0x000fe20000000f00 */
[----:B0-----:R-:W-:Y:S01]  /*06d0*/  IMAD.U32 R3, RZ, RZ, UR10 ;  /* 0x0000000aff037e24 */ /* 0x001fe2000f8e00ff */
[----:B------:R-:W-:-:S07]  /*06e0*/  MOV R2, UR11 ;  /* 0x0000000b00027c02 */ /* 0x000fce0008000f00 */
[----:B-1----:R-:W-:Y:S05]  /*06f0*/  CALL.REL.NOINC `($__internal_0_$__cuda_sm20_rem_s64) ;  /* 0x0000000c004c7944 */ /* 0x002fea0003c00000 */
[----:B------:R-:W-:Y:S01]  /*0700*/  IMAD.MOV.U32 R15, RZ, RZ, R4 ;  /* 0x000000ffff0f7224 */ /* 0x000fe200078e0004 */
[----:B------:R-:W-:-:S07]  /*0710*/  MOV R14, R5 ;  /* 0x00000005000e7202 */ /* 0x000fce0000000f00 */
.L_x_7:
[----:B------:R-:W-:Y:S05]  /*0720*/  BSYNC.RECONVERGENT B0 ;  /* 0x0000000000007941 */ /* 0x000fea0003800200 */
.L_x_5:
[----:B------:R-:W-:-:S04]  /*0730*/  ULEA.HI UR4, UP0, UR5, UR4, URZ, 0x1 ;  /* 0x0000000405047291 */ /* 0x000fc8000f8108ff */
[----:B------:R-:W-:Y:S02]  /*0740*/  UIADD3.X UR5, UPT, UPT, URZ, UR5, URZ, UP0, !UPT ;  /* 0x00000005ff057290 */ /* 0x000fe400087fe4ff */
[----:B------:R-:W-:Y:S02]  /*0750*/  UISETP.GT.U32.AND UP0, UPT, UR6, 0x2, UPT ;  /* 0x000000020600788c */ /* 0x000fe4000bf04070 */
[----:B------:R-:W-:Y:S02]  /*0760*/  USHF.R.S64 UR4, UR4, 0x1, UR5 ;  /* 0x0000000104047899 */ /* 0x000fe40008001005 */
[----:B------:R-:W-:Y:S02]  /*0770*/  UISETP.GT.U32.AND.EX UP0, UPT, UR7, URZ, UPT, UP0 ;  /* 0x000000ff0700728c */ /* 0x000fe4000bf04100 */
[----:B------:R-:W-:-:S07]  /*0780*/  USHF.R.S32.HI UR5, URZ, 0x1, UR5 ;  /* 0x00000001ff057899 */ /* 0x000fce0008011405 */
[----:B------:R-:W-:Y:S05]  /*0790*/  BRA.U UP0, `(.L_x_8) ;  /* 0xfffffff9009c7547 */ /* 0x000fea000b83ffff */
.L_x_0:
[----:B------:R-:W2:Y:S01]  /*07a0*/  LDCU.64 UR6, c[0x0][0x390] ;  /* 0x00007200ff0677ac */ /* 0x000ea20008000a00 */
[----:B------:R-:W-:Y:S01]  /*07b0*/  IMAD.MOV.U32 R14, RZ, RZ, 0x1 ;  /* 0x00000001ff0e7424 */ /* 0x000fe200078e00ff */
[----:B------:R-:W-:Y:S01]  /*07c0*/  MOV R15, 0x0 ;  /* 0x00000000000f7802 */ /* 0x000fe20000000f00 */
[----:B--2---:R-:W-:-:S04]  /*07d0*/  UIADD3 UR4, UP0, UPT, UR6, 0x4, URZ ;  /* 0x0000000406047890 */ /* 0x004fc8000ff1e0ff */
[----:B------:R-:W-:Y:S02]  /*07e0*/  UIADD3.X UR5, UPT, UPT, URZ, UR7, URZ, UP0, !UPT ;  /* 0x00000007ff057290 */ /* 0x000fe400087fe4ff */
[----:B------:R-:W-:-:S04]  /*07f0*/  UISETP.GE.U32.AND UP0, UPT, UR4, 0x7, UPT ;  /* 0x000000070400788c */ /* 0x000fc8000bf06070 */
[----:B------:R-:W-:-:S09]  /*0800*/  UISETP.GE.U32.AND.EX UP0, UPT, UR5, URZ, UPT, UP0 ;  /* 0x000000ff0500728c */ /* 0x000fd2000bf06100 */
[----:B------:R-:W-:Y:S05]  /*0810*/  BRA.U !UP0, `(.L_x_9) ;  /* 0x0000000508907547 */ /* 0x000fea000b800000 */
[----:B------:R-:W-:Y:S01]  /*0820*/  UIADD3 UR5, UP0, UPT, UR6, 0x1, URZ ;  /* 0x0000000106057890 */ /* 0x000fe2000ff1e0ff */
[----:B------:R-:W-:Y:S02]  /*0830*/  HFMA2 R15, -RZ, RZ, 0, 0 ;  /* 0x00000000ff0f7431 */ /* 0x000fe400000001ff */
[----:B------:R-:W-:Y:S01]  /*0840*/  IMAD.MOV.U32 R14, RZ, RZ, 0x1 ;  /* 0x00000001ff0e7424 */ /* 0x000fe200078e00ff */
[----:B0-----:R-:W0:Y:S01]  /*0850*/  LDCU UR8, c[0x0][0x394] ;  /* 0x00007280ff0877ac */ /* 0x001e220008000800 */
[----:B------:R-:W-:Y:S01]  /*0860*/  UIADD3.X UR6, UPT, UPT, URZ, UR7, URZ, UP0, !UPT ;  /* 0x00000007ff067290 */ /* 0x000fe200087fe4ff */
[----:B-1----:R-:W1:Y:S03]  /*0870*/  LDCU UR9, c[0x0][0x390] ;  /* 0x00007200ff0977ac */ /* 0x002e660008000800 */
[----:B------:R-:W-:-:S04]  /*0880*/  USHF.R.S32.HI UR4, URZ, 0x1f, UR6 ;  /* 0x0000001fff047899 */ /* 0x000fc80008011406 */
[----:B------:R-:W-:-:S04]  /*0890*/  ULEA.HI UR4, UP0, UR4, UR5, URZ, 0x2 ;  /* 0x0000000504047291 */ /* 0x000fc8000f8110ff */
[----:B------:R-:W-:-:S04]  /*08a0*/  UIADD3.X UR5, UPT, UPT, URZ, UR6, URZ, UP0, !UPT ;  /* 0x00000006ff057290 */ /* 0x000fc800087fe4ff */
[----:B------:R-:W-:Y:S02]  /*08b0*/  USHF.R.S64 UR4, UR4, 0x2, UR5 ;  /* 0x0000000204047899 */ /* 0x000fe40008001005 */
[----:B0-----:R-:W-:-:S12]  /*08c0*/  USHF.R.S32.HI UR5, URZ, 0x2, UR5 ;  /* 0x00000002ff057899 */ /* 0x001fd80008011405 */
.L_x_17:
[----:B------:R-:W-:Y:S02]  /*08d0*/  ULOP3.LUT UR6, UR4, 0x1, URZ, 0xc0, !UPT ;  /* 0x0000000104067892 */ /* 0x000fe4000f8ec0ff */
[----:B------:R-:W-:Y:S02]  /*08e0*/  ULOP3.LUT UR7, UR5, 0x80000000, URZ, 0xc0, !UPT ;  /* 0x8000000005077892 */ /* 0x000fe4000f8ec0ff */
[----:B------:R-:W-:-:S04]  /*08f0*/  UISETP.NE.U32.AND UP0, UPT, UR6, 0x1, UPT ;  /* 0x000000010600788c */ /* 0x000fc8000bf05070 */
[----:B------:R-:W-:-:S09]  /*0900*/  UISETP.NE.AND.EX UP0, UPT, UR7, URZ, UPT, UP0 ;  /* 0x000000ff0700728c */ /* 0x000fd2000bf05300 */
[----:B------:R-:W-:Y:S05]  /*0910*/  BRA.U UP0, `(.L_x_10) ;  /* 0x0000000100947547 */ /* 0x000fea000b800000 */
[-C--:B-----5:R-:W-:Y:S01]  /*0920*/  IMAD R0, R15, R16.reuse, RZ ;  /* 0x000000100f007224 */ /* 0x0a0fe200078e02ff */
[----:B------:R-:W-:Y:S01]  /*0930*/  BSSY.RECONVERGENT B0, `(.L_x_11) ;  /* 0x0000021000007945 */ /* 0x000fe20003800200 */
[----:B------:R-:W-:-:S04]  /*0940*/  IMAD.WIDE.U32 R6, R14, R16, RZ ;  /* 0x000000100e067225 */ /* 0x000fc800078e00ff */
[----:B------:R-:W-:-:S04]  /*0950*/  IMAD R15, R14, R17, R0 ;  /* 0x000000110e0f7224 */ /* 0x000fc800078e0200 */
[----:B------:R-:W-:-:S05]  /*0960*/  IMAD.IADD R4, R7, 0x1, R15 ;  /* 0x0000000107047824 */ /* 0x000fca00078e020f */
[----:B------:R-:W-:-:S04]  /*0970*/  LOP3.LUT R0, R4, UR8, RZ, 0xfc, !PT ;  /* 0x0000000804007c12 */ /* 0x000fc8000f8efcff */
[----:B------:R-:W-:-:S13]  /*0980*/  ISETP.NE.U32.AND P0, PT, R0, RZ, PT ;  /* 0x000000ff0000720c */ /* 0x000fda0003f05070 */
[----:B------:R-:W-:Y:S05]  /*0990*/  @P0 BRA `(.L_x_12) ;  /* 0x00000000004c0947 */ /* 0x000fea0003800000 */
[----:B-1----:R-:W0:Y:S01]  /*09a0*/  I2F.U32.RP R0, UR9 ;  /* 0x0000000900007d06 */ /* 0x002e220008209000 */
[----:B------:R-:W-:Y:S01]  /*09b0*/  ISETP.NE.U32.AND P1, PT, RZ, UR9, PT ;  /* 0x00000009ff007c0c */ /* 0x000fe2000bf25070 */
[----:B------:R-:W-:-:S06]  /*09c0*/  HFMA2 R15, -RZ, RZ, 0, 0 ;  /* 0x00000000ff0f7431 */ /* 0x000fcc00000001ff */
[----:B0-----:R-:W0:Y:S02]  /*09d0*/  MUFU.RCP R0, R0 ;  /* 0x0000000000007308 */ /* 0x001e240000001000 */
[----:B0-----:R-:W-:-:S06]  /*09e0*/  IADD3 R2, PT, PT, R0, 0xffffffe, RZ ;  /* 0x0ffffffe00027810 */ /* 0x001fcc0007ffe0ff */
[----:B------:R0:W1:Y:S02]  /*09f0*/  F2I.FTZ.U32.TRUNC.NTZ R3, R2 ;  /* 0x0000000200037305 */ /* 0x000064000021f000 */
[----:B0-----:R-:W-:Y:S01]  /*0a00*/  MOV R2, RZ ;  /* 0x000000ff00027202 */ /* 0x001fe20000000f00 */
        /* <DEDUP_REMOVED lines=12> */
.L_x_12:
[----:B------:R-:W0:Y:S01]  /*0ad0*/  LDCU.64 UR6, c[0x0][0x390] ;  /* 0x00007200ff0677ac */ /* 0x000e220008000a00 */
[----:B------:R-:W-:Y:S01]  /*0ae0*/  MOV R0, 0xb20 ;  /* 0x00000b2000007802 */ /* 0x000fe20000000f00 */
[----:B0-----:R-:W-:Y:S01]  /*0af0*/  IMAD.U32 R3, RZ, RZ, UR6 ;  /* 0x00000006ff037e24 */ /* 0x001fe2000f8e00ff */
[----:B------:R-:W-:-:S07]  /*0b00*/  MOV R2, UR7 ;  /* 0x0000000700027c02 */ /* 0x000fce0008000f00 */
[----:B-1----:R-:W-:Y:S05]  /*0b10*/  CALL.REL.NOINC `($__internal_0_$__cuda_sm20_rem_s64) ;  /* 0x0000000800447944 */ /* 0x002fea0003c00000 */
[----:B------:R-:W-:Y:S01]  /*0b20*/  IMAD.MOV.U32 R14, RZ, RZ, R4 ;  /* 0x000000ffff0e7224 */ /* 0x000fe200078e0004 */
[----:B------:R-:W-:-:S07]  /*0b30*/  MOV R15, R5 ;  /* 0x00000005000f7202 */ /* 0x000fce0000000f00 */
.L_x_13:
[----:B------:R-:W-:Y:S05]  /*0b40*/  BSYNC.RECONVERGENT B0 ;  /* 0x0000000000007941 */ /* 0x000fea0003800200 */
.L_x_11:
[----:B------:R-:W-:-:S04]  /*0b50*/  UIADD3 UR4, UP0, UPT, UR4, -0x1, URZ ;  /* 0xffffffff04047890 */ /* 0x000fc8000ff1e0ff */
[----:B------:R-:W-:-:S12]  /*0b60*/  UIADD3.X UR5, UPT, UPT, UR5, -0x1, URZ, UP0, !UPT ;  /* 0xffffffff05057890 */ /* 0x000fd800087fe4ff */
.L_x_10:
[----:B------:R-:W-:-:S04]  /*0b70*/  UIADD3 UR6, UP0, UPT, UR4, 0x1, URZ ;  /* 0x0000000104067890 */ /* 0x000fc8000ff1e0ff */
[----:B------:R-:W-:Y:S02]  /*0b80*/  UIADD3.X UR7, UPT, UPT, URZ, UR5, URZ, UP0, !UPT ;  /* 0x00000005ff077290 */ /* 0x000fe400087fe4ff */
[----:B------:R-:W-:-:S04]  /*0b90*/  UISETP.GE.U32.AND UP0, UPT, UR6, 0x3, UPT ;  /* 0x000000030600788c */ /* 0x000fc8000bf06070 */
[----:B------:R-:W-:-:S09]  /*0ba0*/  UISETP.GE.U32.AND.EX UP0, UPT, UR7, URZ, UPT, UP0 ;  /* 0x000000ff0700728c */ /* 0x000fd2000bf06100 */
[----:B------:R-:W-:Y:S05]  /*0bb0*/  BRA.U !UP0, `(.L_x_14) ;  /* 0x00000001088c7547 */ /* 0x000fea000b800000 */
        /* <DEDUP_REMOVED lines=27> */
.L_x_15:
[----:B------:R-:W0:Y:S01]  /*0d70*/  LDCU.64 UR10, c[0x0][0x390] ;  /* 0x00007200ff0a77ac */ /* 0x000e220008000a00 */
[----:B------:R-:W-:Y:S01]  /*0d80*/  MOV R0, 0xdc0 ;  /* 0x00000dc000007802 */ /* 0x000fe20000000f00 */
[----:B0-----:R-:W-:Y:S01]  /*0d90*/  IMAD.U32 R3, RZ, RZ, UR10 ;  /* 0x0000000aff037e24 */ /* 0x001fe2000f8e00ff */
[----:B------:R-:W-:-:S07]  /*0da0*/  MOV R2, UR11 ;  /* 0x0000000b00027c02 */ /* 0x000fce0008000f00 */
[----:B-1----:R-:W-:Y:S05]  /*0db0*/  CALL.REL.NOINC `($__internal_0_$__cuda_sm20_rem_s64) ;  /* 0x00000004009c7944 */ /* 0x002fea0003c00000 */
[----:B------:R-:W-:Y:S01]  /*0dc0*/  IMAD.MOV.U32 R16, RZ, RZ, R4 ;  /* 0x000000ffff107224 */ /* 0x000fe200078e0004 */
[----:B------:R-:W-:-:S07]  /*0dd0*/  MOV R17, R5 ;  /* 0x0000000500117202 */ /* 0x000fce0000000f00 */
.L_x_16:
[----:B------:R-:W-:Y:S05]  /*0de0*/  BSYNC.RECONVERGENT B0 ;  /* 0x0000000000007941 */ /* 0x000fea0003800200 */
.L_x_14:
[----:B------:R-:W-:-:S04]  /*0df0*/  ULEA.HI UR4, UP0, UR5, UR4, URZ, 0x1 ;  /* 0x0000000405047291 */ /* 0x000fc8000f8108ff */
[----:B------:R-:W-:Y:S02]  /*0e00*/  UIADD3.X UR5, UPT, UPT, URZ, UR5, URZ, UP0, !UPT ;  /* 0x00000005ff057290 */ /* 0x000fe400087fe4ff */
[----:B------:R-:W-:Y:S02]  /*0e10*/  UISETP.GT.U32.AND UP0, UPT, UR6, 0x2, UPT ;  /* 0x000000020600788c */ /* 0x000fe4000bf04070 */
[----:B------:R-:W-:Y:S02]  /*0e20*/  USHF.R.S64 UR4, UR4, 0x1, UR5 ;  /* 0x0000000104047899 */ /* 0x000fe40008001005 */
[----:B------:R-:W-:Y:S02]  /*0e30*/  UISETP.GT.U32.AND.EX UP0, UPT, UR7, URZ, UPT, UP0 ;  /* 0x000000ff0700728c */ /* 0x000fe4000bf04100 */
[----:B------:R-:W-:-:S07]  /*0e40*/  USHF.R.S32.HI UR5, URZ, 0x1, UR5 ;  /* 0x00000001ff057899 */ /* 0x000fce0008011405 */
[----:B------:R-:W-:Y:S05]  /*0e50*/  BRA.U UP0, `(.L_x_17) ;  /* 0xfffffff9009c7547 */ /* 0x000fea000b83ffff */
.L_x_9:
[----:B------:R-:W2:Y:S01]  /*0e60*/  LDCU.64 UR12, c[0x0][0x388] ;  /* 0x00007100ff0c77ac */ /* 0x000ea20008000a00 */
[----:B------:R-:W-:Y:S01]  /*0e70*/  BSSY.RECONVERGENT B0, `(.L_x_18) ;  /* 0x0000035000007945 */ /* 0x000fe20003800200 */
[----:B------:R-:W2:Y:S01]  /*0e80*/  LDCU.128 UR16, c[0x0][0x390] ;  /* 0x00007200ff1077ac */ /* 0x000ea20008000c00 */
[----:B------:R-:W1:Y:S01]  /*0e90*/  LDCU.64 UR10, c[0x0][0x3a0] ;  /* 0x00007400ff0a77ac */ /* 0x000e620008000a00 */
[----:B--2---:R-:W-:Y:S02]  /*0ea0*/  UIMAD UR6, UR19, UR12, URZ ;  /* 0x0000000c130672a4 */ /* 0x004fe4000f8e02ff */
[----:B------:R-:W-:Y:S02]  /*0eb0*/  UIMAD.WIDE.U32 UR4, UR18, UR12, URZ ;  /* 0x0000000c120472a5 */ /* 0x000fe4000f8e00ff */
[----:B-1----:R-:W-:Y:S02]  /*0ec0*/  UIMAD UR9, UR11, UR16, URZ ;  /* 0x000000100b0972a4 */ /* 0x002fe4000f8e02ff */
[----:B0-----:R-:W-:-:S02]  /*0ed0*/  UIMAD UR8, UR13, UR18, UR6 ;  /* 0x000000120d0872a4 */ /* 0x001fc4000f8e0206 */
[----:B------:R-:W-:Y:S01]  /*0ee0*/  UIMAD.WIDE.U32 UR6, UR10, UR16, URZ ;  /* 0x000000100a0672a5 */ /* 0x000fe2000f8e00ff */
[----:B-----5:R-:W-:Y:S01]  /*0ef0*/  IMAD.WIDE.U32 R16, R14, UR4, RZ ;  /* 0x000000040e107c25 */ /* 0x020fe2000f8e00ff */
[----:B------:R-:W-:Y:S02]  /*0f00*/  UIMAD UR9, UR17, UR10, UR9 ;  /* 0x0000000a110972a4 */ /* 0x000fe4000f8e0209 */
[----:B------:R-:W-:Y:S02]  /*0f10*/  UIADD3 UR8, UPT, UPT, UR5, UR8, URZ ;  /* 0x0000000805087290 */ /* 0x000fe4000fffe0ff */
[----:B------:R-:W-:Y:S01]  /*0f20*/  UIADD3 UR5, UPT, UPT, UR7, UR9, URZ ;  /* 0x0000000907057290 */ /* 0x000fe2000fffe0ff */
[----:B------:R-:W-:-:S04]  /*0f30*/  IMAD.WIDE.U32 R18, R10, UR6, RZ ;  /* 0x000000060a127c25 */ /* 0x000fc8000f8e00ff */
[----:B------:R-:W0:Y:S01]  /*0f40*/  LDCU UR7, c[0x0][0x3ac] ;  /* 0x00007580ff0777ac */ /* 0x000e220008000800 */
[----:B------:R-:W-:Y:S01]  /*0f50*/  IMAD R5, R10, UR5, RZ ;  /* 0x000000050a057c24 */ /* 0x000fe2000f8e02ff */
[----:B------:R-:W-:Y:S01]  /*0f60*/  IADD3 R6, P0, PT, R16, R18, RZ ;  /* 0x0000001210067210 */ /* 0x000fe20007f1e0ff */
[----:B------:R-:W-:Y:S02]  /*0f70*/  IMAD R3, R14, UR8, RZ ;  /* 0x000000080e037c24 */ /* 0x000fe4000f8e02ff */
[----:B------:R-:W-:Y:S02]  /*0f80*/  IMAD R11, R11, UR6, R5 ;  /* 0x000000060b0b7c24 */ /* 0x000fe4000f8e0205 */
[----:B------:R-:W-:-:S03]  /*0f90*/  IMAD R3, R15, UR4, R3 ;  /* 0x000000040f037c24 */ /* 0x000fc6000f8e0203 */
[----:B------:R-:W-:Y:S01]  /*0fa0*/  IADD3 R11, PT, PT, R19, R11, RZ ;  /* 0x0000000b130b7210 */ /* 0x000fe20007ffe0ff */
[----:B------:R-:W-:-:S04]  /*0fb0*/  IMAD.IADD R10, R17, 0x1, R3 ;  /* 0x00000001110a7824 */ /* 0x000fc800078e0203 */
[----:B------:R-:W-:-:S05]  /*0fc0*/  IMAD.X R4, R11, 0x1, R10, P0 ;  /* 0x000000010b047824 */ /* 0x000fca00000e060a */
[----:B0-----:R-:W-:-:S04]  /*0fd0*/  LOP3.LUT R0, R4, UR7, RZ, 0xfc, !PT ;  /* 0x0000000704007c12 */ /* 0x001fc8000f8efcff */
[----:B------:R-:W-:-:S13]  /*0fe0*/  ISETP.NE.U32.AND P0, PT, R0, RZ, PT ;  /* 0x000000ff0000720c */ /* 0x000fda0003f05070 */
[----:B------:R-:W-:Y:S05]  /*0ff0*/  @P0 BRA `(.L_x_19) ;  /* 0x0000000000540947 */ /* 0x000fea0003800000 */
[----:B------:R-:W0:Y:S02]  /*1000*/  LDCU UR4, c[0x0][0x3a8] ;  /* 0x00007500ff0477ac */ /* 0x000e240008000800 */
[----:B0-----:R-:W0:Y:S01]  /*1010*/  I2F.U32.RP R0, UR4 ;  /* 0x0000000400007d06 */ /* 0x001e220008209000 */
[----:B------:R-:W-:-:S07]  /*1020*/  ISETP.NE.U32.AND P1, PT, RZ, UR4, PT ;  /* 0x00000004ff007c0c */ /* 0x000fce000bf25070 */
        /* <DEDUP_REMOVED lines=9> */
[----:B------:R-:W-:Y:S02]  /*10c0*/  IMAD R4, R3, UR4, R6 ;  /* 0x0000000403047c24 */ /* 0x000fe4000f8e0206 */
[----:B------:R-:W-:-:S03]  /*10d0*/  IMAD.MOV.U32 R3, RZ, RZ, RZ ;  /* 0x000000ffff037224 */ /* 0x000fc600078e00ff */
[----:B------:R-:W-:-:S13]  /*10e0*/  ISETP.GE.U32.AND P0, PT, R4, UR4, PT ;  /* 0x0000000404007c0c */ /* 0x000fda000bf06070 */
[----:B------:R-:W-:-:S04]  /*10f0*/  @P0 IADD3 R4, PT, PT, R4, -UR4, RZ ;  /* 0x8000000404040c10 */ /* 0x000fc8000fffe0ff */
[----:B------:R-:W-:-:S13]  /*1100*/  ISETP.GE.U32.AND P0, PT, R4, UR4, PT ;  /* 0x0000000404007c0c */ /* 0x000fda000bf06070 */
[----:B------:R-:W-:Y:S01]  /*1110*/  @P0 VIADD R4, R4, -UR4 ;  /* 0x8000000404040c36 */ /* 0x000fe20008000000 */
[----:B------:R-:W-:-:S04]  /*1120*/  @!P1 LOP3.LUT R4, RZ, UR4, RZ, 0x33, !PT ;  /* 0x00000004ff049c12 */ /* 0x000fc8000f8e33ff */
[----:B------:R-:W-:Y:S01]  /*1130*/  MOV R2, R4 ;  /* 0x0000000400027202 */ /* 0x000fe20000000f00 */
[----:B------:R-:W-:Y:S06]  /*1140*/  BRA `(.L_x_20) ;  /* 0x00000000001c7947 */ /* 0x000fec0003800000 */
.L_x_19:
[----:B------:R-:W0:Y:S01]  /*1150*/  LDCU.64 UR4, c[0x0][0x3a8] ;  /* 0x00007500ff0477ac */ /* 0x000e220008000a00 */
[----:B------:R-:W-:Y:S02]  /*1160*/  MOV R0, 0x11a0 ;  /* 0x000011a000007802 */ /* 0x000fe40000000f00 */
[----:B0-----:R-:W-:Y:S01]  /*1170*/  MOV R3, UR4 ;  /* 0x0000000400037c02 */ /* 0x001fe20008000f00 */
[----:B------:R-:W-:-:S07]  /*1180*/  IMAD.U32 R2, RZ, RZ, UR5 ;  /* 0x00000005ff027e24 */ /* 0x000fce000f8e00ff */
[----:B------:R-:W-:Y:S05]  /*1190*/  CALL.REL.NOINC `($__internal_0_$__cuda_sm20_rem_s64) ;  /* 0x0000000000a47944 */ /* 0x000fea0003c00000 */
[----:B------:R-:W-:Y:S01]  /*11a0*/  MOV R2, R4 ;  /* 0x0000000400027202 */ /* 0x000fe20000000f00 */
[----:B------:R-:W-:-:S07]  /*11b0*/  IMAD.MOV.U32 R3, RZ, RZ, R5 ;  /* 0x000000ffff037224 */ /* 0x000fce00078e0005 */
.L_x_20:
[----:B------:R-:W-:Y:S05]  /*11c0*/  BSYNC.RECONVERGENT B0 ;  /* 0x0000000000007941 */ /* 0x000fea0003800200 */
.L_x_18:
[----:B------:R-:W0:Y:S01]  /*11d0*/  LDCU UR4, c[0x0][0x3ac] ;  /* 0x00007580ff0477ac */ /* 0x000e220008000800 */
[----:B------:R-:W-:Y:S01]  /*11e0*/  IADD3 R6, P0, PT, R16, -R18, RZ ;  /* 0x8000001210067210 */ /* 0x000fe20007f1e0ff */
[----:B------:R1:W-:Y:S01]  /*11f0*/  STG.E.64 desc[UR14][R8.64], R2 ;  /* 0x0000000208007986 */ /* 0x0003e2000c101b0e */
[----:B------:R-:W-:Y:S02]  /*1200*/  BSSY.RECONVERGENT B0, `(.L_x_21) ;  /* 0x0000020000007945 */ /* 0x000fe40003800200 */
[----:B------:R-:W-:-:S04]  /*1210*/  IADD3.X R4, PT, PT, ~R11, R10, RZ, P0, !PT ;  /* 0x0000000a0b047210 */ /* 0x000fc800007fe5ff */
[----:B0-----:R-:W-:-:S04]  /*1220*/  LOP3.LUT R0, R4, UR4, RZ, 0xfc, !PT ;  /* 0x0000000404007c12 */ /* 0x001fc8000f8efcff */
[----:B------:R-:W-:-:S13]  /*1230*/  ISETP.NE.U32.AND P0, PT, R0, RZ, PT ;  /* 0x000000ff0000720c */ /* 0x000fda0003f05070 */
[----:B-1----:R-:W-:Y:S05]  /*1240*/  @P0 BRA `(.L_x_22) ;  /* 0x0000000000500947 */ /* 0x002fea0003800000 */
[----:B------:R-:W0:Y:S01]  /*1250*/  LDCU UR4, c[0x0][0x3a8] ;  /* 0x00007500ff0477ac */ /* 0x000e220008000800 */
[----:B------:R-:W-:Y:S01]  /*1260*/  IMAD.MOV.U32 R2, RZ, RZ, RZ ;  /* 0x000000ffff027224 */ /* 0x000fe200078e00ff */
[----:B0-----:R-:W0:Y:S01]  /*1270*/  I2F.U32.RP R4, UR4 ;  /* 0x0000000400047d06 */ /* 0x001e220008209000 */
[----:B------:R-:W-:-:S07]  /*1280*/  ISETP.NE.U32.AND P1, PT, RZ, UR4, PT ;  /* 0x00000004ff007c0c */ /* 0x000fce000bf25070 */
[----:B0-----:R-:W0:Y:S02]  /*1290*/  MUFU.RCP R4, R4 ;  /* 0x0000000400047308 */ /* 0x001e240000001000 */
[----:B0-----:R-:W-:-:S06]  /*12a0*/  VIADD R3, R4, 0xffffffe ;  /* 0x0ffffffe04037836 */ /* 0x001fcc0000000000 */
[----:B------:R-:W0:Y:S02]  /*12b0*/  F2I.FTZ.U32.TRUNC.NTZ R3, R3 ;  /* 0x0000000300037305 */ /* 0x000e24000021f000 */
[----:B0-----:R-:W-:-:S05]  /*12c0*/  IADD3 R5, PT, PT, RZ, -R3, RZ ;  /* 0x80000003ff057210 */ /* 0x001fca0007ffe0ff */
[----:B------:R-:W-:-:S04]  /*12d0*/  IMAD R5, R5, UR4, RZ ;  /* 0x0000000405057c24 */ /* 0x000fc8000f8e02ff */
[----:B------:R-:W-:-:S04]  /*12e0*/  IMAD.HI.U32 R5, R3, R5, R2 ;  /* 0x0000000503057227 */ /* 0x000fc800078e0002 */
[----:B------:R-:W-:Y:S02]  /*12f0*/  IMAD.MOV.U32 R3, RZ, RZ, RZ ;  /* 0x000000ffff037224 */ /* 0x000fe400078e00ff */
[----:B------:R-:W-:-:S05]  /*1300*/  IMAD.HI.U32 R0, R5, R6, RZ ;  /* 0x0000000605007227 */ /* 0x000fca00078e00ff */
[----:B------:R-:W-:-:S05]  /*1310*/  IADD3 R0, PT, PT, -R0, RZ, RZ ;  /* 0x000000ff00007210 */ /* 0x000fca0007ffe1ff */
[----:B------:R-:W-:-:S05]  /*1320*/  IMAD R2, R0, UR4, R6 ;  /* 0x0000000400027c24 */ /* 0x000fca000f8e0206 */
[----:B------:R-:W-:-:S13]  /*1330*/  ISETP.GE.U32.AND P0, PT, R2, UR4, PT ;  /* 0x0000000402007c0c */ /* 0x000fda000bf06070 */
[----:B------:R-:W-:-:S05]  /*1340*/  @P0 VIADD R2, R2, -UR4 ;  /* 0x8000000402020c36 */ /* 0x000fca0008000000 */
[----:B------:R-:W-:-:S13]  /*1350*/  ISETP.GE.U32.AND P0, PT, R2, UR4, PT ;  /* 0x0000000402007c0c */ /* 0x000fda000bf06070 */
[----:B------:R-:W-:Y:S02]  /*1360*/  @P0 IADD3 R2, PT, PT, R2, -UR4, RZ ;  /* 0x8000000402020c10 */ /* 0x000fe4000fffe0ff */
[----:B------:R-:W-:Y:S01]  /*1370*/  @!P1 LOP3.LUT R2, RZ, UR4, RZ, 0x33, !PT ;  /* 0x00000004ff029c12 */ /* 0x000fe2000f8e33ff */
[----:B------:R-:W-:Y:S06]  /*1380*/  BRA `(.L_x_23) ;  /* 0x00000000001c7947 */ /* 0x000fec0003800000 */
.L_x_22:
[----:B------:R-:W0:Y:S01]  /*1390*/  LDCU.64 UR4, c[0x0][0x3a8] ;  /* 0x00007500ff0477ac */ /* 0x000e220008000a00 */
[----:B------:R-:W-:Y:S02]  /*13a0*/  MOV R0, 0x13e0 ;  /* 0x000013e000007802 */ /* 0x000fe40000000f00 */
[----:B0-----:R-:W-:Y:S01]  /*13b0*/  MOV R3, UR4 ;  /* 0x0000000400037c02 */ /* 0x001fe20008000f00 */
[----:B------:R-:W-:-:S07]  /*13c0*/  IMAD.U32 R2, RZ, RZ, UR5 ;  /* 0x00000005ff027e24 */ /* 0x000fce000f8e00ff */
[----:B------:R-:W-:Y:S05]  /*13d0*/  CALL.REL.NOINC `($__internal_0_$__cuda_sm20_rem_s64) ;  /* 0x0000000000147944 */ /* 0x000fea0003c00000 */
[----:B------:R-:W-:Y:S01]  /*13e0*/  MOV R2, R4 ;  /* 0x0000000400027202 */ /* 0x000fe20000000f00 */
[----:B------:R-:W-:-:S07]  /*13f0*/  IMAD.MOV.U32 R3, RZ, RZ, R5 ;  /* 0x000000ffff037224 */ /* 0x000fce00078e0005 */
.L_x_23:
[----:B------:R-:W-:Y:S05]  /*1400*/  BSYNC.RECONVERGENT B0 ;  /* 0x0000000000007941 */ /* 0x000fea0003800200 */
.L_x_21:
[----:B------:R-:W-:Y:S01]  /*1410*/  STG.E.64 desc[UR14][R8.64+0x8], R2 ;  /* 0x0000080208007986 */ /* 0x000fe2000c101b0e */
[----:B------:R-:W-:Y:S05]  /*1420*/  EXIT ;  /* 0x000000000000794d */ /* 0x000fea0003800000 */
        .weak           $__internal_0_$__cuda_sm20_rem_s64
        .type           $__internal_0_$__cuda_sm20_rem_s64,@function
        .size           $__internal_0_$__cuda_sm20_rem_s64,(.L_x_29 - $__internal_0_$__cuda_sm20_rem_s64)
$__internal_0_$__cuda_sm20_rem_s64:
[-C--:B------:R-:W-:Y:S02]  /*1430*/  IADD3 R12, P1, PT, RZ, -R3.reuse, RZ ;  /* 0x80000003ff0c7210 */ /* 0x080fe40007f3e0ff */
[----:B------:R-:W-:Y:S02]  /*1440*/  ISETP.GE.AND P0, PT, R2, RZ, PT ;  /* 0x000000ff0200720c */ /* 0x000fe40003f06270 */
[-C--:B------:R-:W-:Y:S02]  /*1450*/  IADD3.X R5, PT, PT, RZ, ~R2.reuse, RZ, P1, !PT ;  /* 0x80000002ff057210 */ /* 0x080fe40000ffe4ff */
[----:B------:R-:W-:Y:S02]  /*1460*/  SEL R12, R12, R3, !P0 ;  /* 0x000000030c0c7207 */ /* 0x000fe40004000000 */
[----:B------:R-:W-:-:S04]  /*1470*/  SEL R13, R5, R2, !P0 ;  /* 0x00000002050d7207 */ /* 0x000fc80004000000 */
[----:B------:R-:W0:Y:S08]  /*1480*/  I2F.U64.RP R24, R12 ;  /* 0x0000000c00187312 */ /* 0x000e300000309000 */
[----:B0-----:R-:W0:Y:S02]  /*1490*/  MUFU.RCP R24, R24 ;  /* 0x0000001800187308 */ /* 0x001e240000001000 */
[----:B0-----:R-:W-:-:S06]  /*14a0*/  VIADD R21, R24, 0x1ffffffe ;  /* 0x1ffffffe18157836 */ /* 0x001fcc0000000000 */
[----:B------:R-:W0:Y:S02]  /*14b0*/  F2I.U64.TRUNC R20, R21 ;  /* 0x0000001500147311 */ /* 0x000e24000020d800 */
[----:B0-----:R-:W-:-:S04]  /*14c0*/  IMAD.WIDE.U32 R22, R20, R12, RZ ;  /* 0x0000000c14167225 */ /* 0x001fc800078e00ff */
[C---:B------:R-:W-:Y:S01]  /*14d0*/  IMAD R7, R20.reuse, R13, R23 ;  /* 0x0000000d14077224 */ /* 0x040fe200078e0217 */
[----:B------:R-:W-:Y:S01]  /*14e0*/  IADD3 R5, P0, PT, RZ, -R22, RZ ;  /* 0x80000016ff057210 */ /* 0x000fe20007f1e0ff */
[----:B------:R-:W-:Y:S02]  /*14f0*/  IMAD.MOV.U32 R23, RZ, RZ, R20 ;  /* 0x000000ffff177224 */ /* 0x000fe400078e0014 */
[----:B------:R-:W-:Y:S02]  /*1500*/  IMAD R7, R21, R12, R7 ;  /* 0x0000000c15077224 */ /* 0x000fe400078e0207 */
[----:B------:R-:W-:-:S03]  /*1510*/  IMAD.HI.U32 R22, R20, R5, RZ ;  /* 0x0000000514167227 */ /* 0x000fc600078e00ff */
[----:B------:R-:W-:-:S05]  /*1520*/  IADD3.X R7, PT, PT, RZ, ~R7, RZ, P0, !PT ;  /* 0x80000007ff077210 */ /* 0x000fca00007fe4ff */
[----:B------:R-:W-:-:S04]  /*1530*/  IMAD.WIDE.U32 R22, P0, R20, R7, R22 ;  /* 0x0000000714167225 */ /* 0x000fc80007800016 */
[C---:B------:R-:W-:Y:S02]  /*1540*/  IMAD R20, R21.reuse, R7, RZ ;  /* 0x0000000715147224 */ /* 0x040fe400078e02ff */
[----:B------:R-:W-:-:S04]  /*1550*/  IMAD.HI.U32 R23, P1, R21, R5, R22 ;  /* 0x0000000515177227 */ /* 0x000fc80007820016 */
[----:B------:R-:W-:Y:S01]  /*1560*/  IMAD.HI.U32 R7, R21, R7, RZ ;  /* 0x0000000715077227 */ /* 0x000fe200078e00ff */
[----:B------:R-:W-:-:S04]  /*1570*/  IADD3 R23, P2, PT, R20, R23, RZ ;  /* 0x0000001714177210 */ /* 0x000fc80007f5e0ff */
[----:B------:R-:W-:Y:S01]  /*1580*/  IADD3.X R5, PT, PT, R7, R21, RZ, P0, !PT ;  /* 0x0000001507057210 */ /* 0x000fe200007fe4ff */
[C---:B------:R-:W-:Y:S01]  /*1590*/  IMAD.WIDE.U32 R24, R23.reuse, R12, RZ ;  /* 0x0000000c17187225 */ /* 0x040fe200078e00ff */
[----:B------:R-:W-:Y:S02]  /*15a0*/  IADD3 R21, P4, PT, RZ, -R6, RZ ;  /* 0x80000006ff157210 */ /* 0x000fe40007f9e0ff */
[----:B------:R-:W-:Y:S01]  /*15b0*/  IADD3.X R5, PT, PT, RZ, RZ, R5, P2, P1 ;  /* 0x000000ffff057210 */ /* 0x000fe200017e2405 */
[----:B------:R-:W-:Y:S01]  /*15c0*/  IMAD R20, R23, R13, R25 ;  /* 0x0000000d17147224 */ /* 0x000fe200078e0219 */
[----:B------:R-:W-:Y:S02]  /*15d0*/  IADD3 R7, P0, PT, RZ, -R24, RZ ;  /* 0x80000018ff077210 */ /* 0x000fe40007f1e0ff */
[----:B------:R-:W-:Y:S01]  /*15e0*/  ISETP.GE.AND P1, PT, R4, RZ, PT ;  /* 0x000000ff0400720c */ /* 0x000fe20003f26270 */
[----:B------:R-:W-:Y:S02]  /*15f0*/  IMAD R20, R5, R12, R20 ;  /* 0x0000000c05147224 */ /* 0x000fe400078e0214 */
[----:B------:R-:W-:Y:S01]  /*1600*/  IMAD.HI.U32 R22, R23, R7, RZ ;  /* 0x0000000717167227 */ /* 0x000fe200078e00ff */
[----:B------:R-:W-:-:S03]  /*1610*/  SEL R21, R21, R6, !P1 ;  /* 0x0000000615157207 */ /* 0x000fc60004800000 */
[----:B------:R-:W-:-:S04]  /*1620*/  IMAD.X R20, RZ, RZ, ~R20, P0 ;  /* 0x000000ffff147224 */ /* 0x000fc800000e0e14 */
[----:B------:R-:W-:-:S04]  /*1630*/  IMAD.WIDE.U32 R22, P0, R23, R20, R22 ;  /* 0x0000001417167225 */ /* 0x000fc80007800016 */
[----:B------:R-:W-:-:S04]  /*1640*/  IMAD.HI.U32 R6, R5, R20, RZ ;  /* 0x0000001405067227 */ /* 0x000fc800078e00ff */
[----:B------:R-:W-:Y:S01]  /*1650*/  IMAD.HI.U32 R22, P2, R5, R7, R22 ;  /* 0x0000000705167227 */ /* 0x000fe20007840016 */
[----:B------:R-:W-:-:S03]  /*1660*/  IADD3.X R23, PT, PT, RZ, ~R4, RZ, P4, !PT ;  /* 0x80000004ff177210 */ /* 0x000fc600027fe4ff */
[----:B------:R-:W-:Y:S01]  /*1670*/  IMAD R7, R5, R20, RZ ;  /* 0x0000001405077224 */ /* 0x000fe200078e02ff */
[----:B------:R-:W-:Y:S01]  /*1680*/  SEL R23, R23, R4, !P1 ;  /* 0x0000000417177207 */ /* 0x000fe20004800000 */
[----:B------:R-:W-:-:S03]  /*1690*/  IMAD.X R5, R6, 0x1, R5, P0 ;  /* 0x0000000106057824 */ /* 0x000fc600000e0605 */
[----:B------:R-:W-:Y:S01]  /*16a0*/  IADD3 R20, P3, PT, R7, R22, RZ ;  /* 0x0000001607147210 */ /* 0x000fe20007f7e0ff */
[----:B------:R-:W-:-:S03]  /*16b0*/  HFMA2 R7, -RZ, RZ, 0, 0 ;  /* 0x00000000ff077431 */ /* 0x000fc600000001ff */
[----:B------:R-:W-:Y:S01]  /*16c0*/  IADD3.X R4, PT, PT, RZ, RZ, R5, P3, P2 ;  /* 0x000000ffff047210 */ /* 0x000fe20001fe4405 */
[----:B------:R-:W-:-:S04]  /*16d0*/  IMAD.HI.U32 R6, R20, R21, RZ ;  /* 0x0000001514067227 */ /* 0x000fc800078e00ff */
[----:B------:R-:W-:-:S04]  /*16e0*/  IMAD.WIDE.U32 R6, R20, R23, R6 ;  /* 0x0000001714067225 */ /* 0x000fc800078e0006 */
[C---:B------:R-:W-:Y:S02]  /*16f0*/  IMAD R20, R4.reuse, R23, RZ ;  /* 0x0000001704147224 */ /* 0x040fe400078e02ff */
[----:B------:R-:W-:-:S04]  /*1700*/  IMAD.HI.U32 R7, P0, R4, R21, R6 ;  /* 0x0000001504077227 */ /* 0x000fc80007800006 */
[----:B------:R-:W-:Y:S01]  /*1710*/  IMAD.HI.U32 R6, R4, R23, RZ ;  /* 0x0000001704067227 */ /* 0x000fe200078e00ff */
[----:B------:R-:W-:-:S03]  /*1720*/  IADD3 R7, P2, PT, R20, R7, RZ ;  /* 0x0000000714077210 */ /* 0x000fc60007f5e0ff */
[----:B------:R-:W-:Y:S02]  /*1730*/  IMAD.X R6, RZ, RZ, R6, P0 ;  /* 0x000000ffff067224 */ /* 0x000fe400000e0606 */
[----:B------:R-:W-:-:S03]  /*1740*/  IMAD.WIDE.U32 R4, R7, R12, RZ ;  /* 0x0000000c07047225 */ /* 0x000fc600078e00ff */
[----:B------:R-:W-:Y:S01]  /*1750*/  IADD3.X R25, PT, PT, RZ, R6, RZ, P2, !PT ;  /* 0x00000006ff197210 */ /* 0x000fe200017fe4ff */
[----:B------:R-:W-:Y:S01]  /*1760*/  IMAD R7, R7, R13, R5 ;  /* 0x0000000d07077224 */ /* 0x000fe200078e0205 */
[----:B------:R-:W-:-:S03]  /*1770*/  IADD3 R5, P2, PT, -R4, R21, RZ ;  /* 0x0000001504057210 */ /* 0x000fc60007f5e1ff */
[-C--:B------:R-:W-:Y:S01]  /*1780*/  IMAD R4, R25, R12.reuse, R7 ;  /* 0x0000000c19047224 */ /* 0x080fe200078e0207 */
[----:B------:R-:W-:-:S03]  /*1790*/  ISETP.GE.U32.AND P0, PT, R5, R12, PT ;  /* 0x0000000c0500720c */ /* 0x000fc60003f06070 */
[----:B------:R-:W-:Y:S01]  /*17a0*/  IMAD.X R23, R23, 0x1, ~R4, P2 ;  /* 0x0000000117177824 */ /* 0x000fe200010e0e04 */
[----:B------:R-:W-:-:S04]  /*17b0*/  IADD3 R7, P2, PT, R5, -R12, RZ ;  /* 0x8000000c05077210 */ /* 0x000fc80007f5e0ff */
[CC--:B------:R-:W-:Y:S02]  /*17c0*/  ISETP.GE.U32.AND.EX P0, PT, R23.reuse, R13.reuse, PT, P0 ;  /* 0x0000000d1700720c */ /* 0x0c0fe40003f06100 */
[----:B------:R-:W-:Y:S02]  /*17d0*/  IADD3.X R21, PT, PT, R23, ~R13, RZ, P2, !PT ;  /* 0x8000000d17157210 */ /* 0x000fe400017fe4ff */
[----:B------:R-:W-:Y:S02]  /*17e0*/  SEL R7, R7, R5, P0 ;  /* 0x0000000507077207 */ /* 0x000fe40000000000 */
[----:B------:R-:W-:Y:S02]  /*17f0*/  SEL R21, R21, R23, P0 ;  /* 0x0000001715157207 */ /* 0x000fe40000000000 */
[CC--:B------:R-:W-:Y:S02]  /*1800*/  ISETP.GE.U32.AND P0, PT, R7.reuse, R12.reuse, PT ;  /* 0x0000000c0700720c */ /* 0x0c0fe40003f06070 */
[----:B------:R-:W-:-:S02]  /*1810*/  IADD3 R4, P2, PT, R7, -R12, RZ ;  /* 0x8000000c07047210 */ /* 0x000fc40007f5e0ff */
[----:B------:R-:W-:-:S03]  /*1820*/  ISETP.GE.U32.AND.EX P0, PT, R21, R13, PT, P0 ;  /* 0x0000000d1500720c */ /* 0x000fc60003f06100 */
[----:B------:R-:W-:Y:S01]  /*1830*/  IMAD.X R5, R21, 0x1, ~R13, P2 ;  /* 0x0000000115057824 */ /* 0x000fe200010e0e0d */
[----:B------:R-:W-:-:S04]  /*1840*/  SEL R4, R4, R7, P0 ;  /* 0x0000000704047207 */ /* 0x000fc80000000000 */
[----:B------:R-:W-:Y:S02]  /*1850*/  SEL R5, R5, R21, P0 ;  /* 0x0000001505057207 */ /* 0x000fe40000000000 */
[----:B------:R-:W-:Y:S02]  /*1860*/  IADD3 R7, P2, PT, RZ, -R4, RZ ;  /* 0x80000004ff077210 */ /* 0x000fe40007f5e0ff */
[----:B------:R-:W-:Y:S02]  /*1870*/  ISETP.NE.U32.AND P0, PT, R3, RZ, PT ;  /* 0x000000ff0300720c */ /* 0x000fe40003f05070 */
[----:B------:R-:W-:Y:S02]  /*1880*/  IADD3.X R6, PT, PT, RZ, ~R5, RZ, P2, !PT ;  /* 0x80000005ff067210 */ /* 0x000fe400017fe4ff */
[----:B------:R-:W-:Y:S01]  /*1890*/  ISETP.NE.AND.EX P0, PT, R2, RZ, PT, P0 ;  /* 0x000000ff0200720c */ /* 0x000fe20003f05300 */
[----:B------:R-:W-:Y:S01]  /*18a0*/  IMAD.MOV.U32 R2, RZ, RZ, R0 ;  /* 0x000000ffff027224 */ /* 0x000fe200078e0000 */
[----:B------:R-:W-:-:S02]  /*18b0*/  MOV R3, 0x0 ;  /* 0x0000000000037802 */ /* 0x000fc40000000f00 */
[----:B------:R-:W-:Y:S02]  /*18c0*/  SEL R4, R7, R4, !P1 ;  /* 0x0000000407047207 */ /* 0x000fe40004800000 */
[----:B------:R-:W-:Y:S02]  /*18d0*/  SEL R5, R6, R5, !P1 ;  /* 0x0000000506057207 */ /* 0x000fe40004800000 */
[----:B------:R-:W-:Y:S02]  /*18e0*/  SEL R4, R4, 0xffffffff, P0 ;  /* 0xffffffff04047807 */ /* 0x000fe40000000000 */
[----:B------:R-:W-:Y:S01]  /*18f0*/  SEL R5, R5, 0xffffffff, P0 ;  /* 0xffffffff05057807 */ /* 0x000fe20000000000 */
[----:B------:R-:W-:Y:S06]  /*1900*/  RET.REL.NODEC R2 `(_Z9kerneldekPllllllS_) ;  /* 0xffffffe402bc7950 */ /* 0x000fec0003c3ffff */
.L_x_24:
[----:B------:R-:W-:-:S00]  /*1910*/  BRA `(.L_x_24) ;  /* 0xfffffffc00fc7947 */ /* 0x000fc0000383ffff */
[----:B------:R-:W-:-:S00]  /*1920*/  NOP ;  /* 0x0000000000007918 */ /* 0x000fc00000000000 */
        /* <DEDUP_REMOVED lines=13> */
.L_x_29:


//--------------------- .text._Z9kernelenkPllS_   --------------------------
	.section	.text._Z9kernelenkPllS_,"ax",@progbits
	.align	128
        .global         _Z9kernelenkPllS_
        .type           _Z9kernelenkPllS_,@function
        .size           _Z9kernelenkPllS_,(.L_x_30 - _Z9kernelenkPllS_)
        .other          _Z9kernelenkPllS_,@"STO_CUDA_ENTRY STV_DEFAULT"
_Z9kernelenkPllS_:
.text._Z9kernelenkPllS_:
[----:B------:R-:W-:Y:S01]  /*0000*/  LDC R1, c[0x0][0x37c] ;  /* 0x0000df00ff017b82 */ /* 0x000fe20000000800 */
[----:B------:R-:W0:Y:S07]  /*0010*/  S2R R0, SR_TID.X ;  /* 0x0000000000007919 */ /* 0x000e2e0000002100 */
[----:B------:R-:W0:Y:S01]  /*0020*/  S2UR UR4, SR_CTAID.X ;  /* 0x00000000000479c3 */ /* 0x000e220000002500 */
[----:B------:R-:W1:Y:S07]  /*0030*/  LDCU.64 UR6, c[0x0][0x358] ;  /* 0x00006b00ff0677ac */ /* 0x000e6e0008000a00 */
[----:B------:R-:W0:Y:S08]  /*0040*/  LDC R7, c[0x0][0x360] ;  /* 0x0000d800ff077b82 */ /* 0x000e300000000800 */
[----:B------:R-:W2:Y:S08]  /*0050*/  LDC.64 R8, c[0x0][0x380] ;  /* 0x0000e000ff087b82 */ /* 0x000eb00000000a00 */
[----:B------:R-:W3:Y:S01]  /*0060*/  LDC.64 R2, c[0x0][0x390] ;  /* 0x0000e400ff027b82 */ /* 0x000ee20000000a00 */
[----:B0-----:R-:W-:Y:S01]  /*0070*/  IMAD R7, R7, UR4, R0 ;  /* 0x0000000407077c24 */ /* 0x001fe2000f8e0200 */
[----:B------:R-:W0:Y:S03]  /*0080*/  LDCU UR4, c[0x0][0x38c] ;  /* 0x00007180ff0477ac */ /* 0x000e260008000800 */
[----:B--2---:R-:W-:-:S06]  /*0090*/  IMAD.WIDE R8, R7, 0x8, R8 ;  /* 0x0000000807087825 */ /* 0x004fcc00078e0208 */
[----:B-1----:R-:W2:Y:S01]  /*00a0*/  LDG.E.64 R8, desc[UR6][R8.64] ;  /* 0x0000000608087981 */ /* 0x002ea2000c1e1b00 */
[----:B------:R-:W-:Y:S01]  /*00b0*/  BSSY.RECONVERGENT B0, `(.L_x_25) ;  /* 0x0000021000007945 */ /* 0x000fe20003800200 */
[----:B---3--:R-:W-:-:S04]  /*00c0*/  IMAD.WIDE R2, R7, 0x8, R2 ;  /* 0x0000000807027825 */ /* 0x008fc800078e0202 */
[----:B--2---:R-:W-:-:S04]  /*00d0*/  IMAD R5, R9, R8, RZ ;  /* 0x0000000809057224 */ /* 0x004fc800078e02ff */
[C---:B------:R-:W-:Y:S02]  /*00e0*/  IMAD R11, R8.reuse, R9, R5 ;  /* 0x00000009080b7224 */ /* 0x040fe400078e0205 */
[----:B------:R-:W-:-:S04]  /*00f0*/  IMAD.WIDE.U32 R4, R8, R8, RZ ;  /* 0x0000000808047225 */ /* 0x000fc800078e00ff */
[----:B------:R-:W-:-:S05]  /*0100*/  IMAD.IADD R6, R5, 0x1, R11 ;  /* 0x0000000105067824 */ /* 0x000fca00078e020b */
[----:B0-----:R-:W-:-:S04]  /*0110*/  LOP3.LUT R0, R6, UR4, RZ, 0xfc, !PT ;  /* 0x0000000406007c12 */ /* 0x001fc8000f8efcff */
[----:B------:R-:W-:-:S13]  /*0120*/  ISETP.NE.U32.AND P0, PT, R0, RZ, PT ;  /* 0x000000ff0000720c */ /* 0x000fda0003f05070 */
[----:B------:R-:W-:Y:S05]  /*0130*/  @P0 BRA `(.L_x_26) ;  /* 0x0000000000500947 */ /* 0x000fea0003800000 */
[----:B------:R-:W0:Y:S02]  /*0140*/  LDCU UR4, c[0x0][0x388] ;  /* 0x00007100ff0477ac */ /* 0x000e240008000800 */
[----:B0-----:R-:W0:Y:S01]  /*0150*/  I2F.U32.RP R0, UR4 ;  /* 0x0000000400007d06 */ /* 0x001e220008209000 */
[----:B------:R-:W-:-:S07]  /*0160*/  ISETP.NE.U32.AND P1, PT, RZ, UR4, PT ;  /* 0x00000004ff007c0c */ /* 0x000fce000bf25070 */
[----:B0-----:R-:W0:Y:S02]  /*0170*/  MUFU.RCP R0, R0 ;  /* 0x0000000000007308 */ /* 0x001e240000001000 */
[----:B0-----:R-:W-:-:S06]  /*0180*/  VIADD R6, R0, 0xffffffe ;  /* 0x0ffffffe00067836 */ /* 0x001fcc0000000000 */
[----:B------:R0:W1:Y:S02]  /*0190*/  F2I.FTZ.U32.TRUNC.NTZ R7, R6 ;  /* 0x0000000600077305 */ /* 0x000064000021f000 */
[----:B0-----:R-:W-:Y:S01]  /*01a0*/  IMAD.MOV.U32 R6, RZ, RZ, RZ ;  /* 0x000000ffff067224 */ /* 0x001fe200078e00ff */
[----:B-1----:R-:W-:-:S05]  /*01b0*/  IADD3 R5, PT, PT, RZ, -R7, RZ ;  /* 0x80000007ff057210 */ /* 0x002fca0007ffe0ff */
[----:B------:R-:W-:-:S04]  /*01c0*/  IMAD R5, R5, UR4, RZ ;  /* 0x0000000405057c24 */ /* 0x000fc8000f8e02ff */
[----:B------:R-:W-:-:S04]  /*01d0*/  IMAD.HI.U32 R7, R7, R5, R6 ;  /* 0x0000000507077227 */ /* 0x000fc800078e0006 */
[----:B------:R-:W-:Y:S02]  /*01e0*/  HFMA2 R5, -RZ, RZ, 0, 0 ;  /* 0x00000000ff057431 */ /* 0x000fe400000001ff */
        /* <DEDUP_REMOVED lines=9> */
.L_x_26:
[----:B------:R-:W-:-:S07]  /*0280*/  MOV R0, 0x2a0 ;  /* 0x000002a000007802 */ /* 0x000fce0000000f00 */
[----:B------:R-:W-:Y:S05]  /*0290*/  CALL.REL.NOINC `($__internal_1_$__cuda_sm20_rem_s64) ;  /* 0x0000000000147944 */ /* 0x000fea0003c00000 */
[----:B------:R-:W-:Y:S01]  /*02a0*/  IMAD.MOV.U32 R4, RZ, RZ, R6 ;  /* 0x000000ffff047224 */ /* 0x000fe200078e0006 */
[----:B------:R-:W-:-:S07]  /*02b0*/  MOV R5, R7 ;  /* 0x0000000700057202 */ /* 0x000fce0000000f00 */
.L_x_27:
[----:B------:R-:W-:Y:S05]  /*02c0*/  BSYNC.RECONVERGENT B0 ;  /* 0x0000000000007941 */ /* 0x000fea0003800200 */
.L_x_25:
[----:B------:R-:W-:Y:S01]  /*02d0*/  STG.E.64 desc[UR6][R2.64], R4 ;  /* 0x0000000402007986 */ /* 0x000fe2000c101b06 */
[----:B------:R-:W-:Y:S05]  /*02e0*/  EXIT ;  /* 0x000000000000794d */ /* 0x000fea0003800000 */
        .weak           $__internal_1_$__cuda_sm20_rem_s64
        .type           $__internal_1_$__cuda_sm20_rem_s64,@function
        .size           $__internal_1_$__cuda_sm20_rem_s64,(.L_x_30 - $__internal_1_$__cuda_sm20_rem_s64)
$__internal_1_$__cuda_sm20_rem_s64:
[----:B------:R-:W0:Y:S02]  /*02f0*/  LDCU.64 UR8, c[0x0][0x388] ;  /* 0x00007100ff0877ac */ /* 0x000e240008000a00 */
[----:B0-----:R-:W-:Y:S02]  /*0300*/  UIADD3 UR4, UP1, UPT, URZ, -UR8, URZ ;  /* 0x80000008ff047290 */ /* 0x001fe4000ff3e0ff */
[----:B------:R-:W-:Y:S02]  /*0310*/  UISETP.GE.AND UP0, UPT, UR9, URZ, UPT ;  /* 0x000000ff0900728c */ /* 0x000fe4000bf06270 */
[----:B------:R-:W-:Y:S02]  /*0320*/  UIADD3.X UR5, UPT, UPT, URZ, ~UR9, URZ, UP1, !UPT ;  /* 0x80000009ff057290 */ /* 0x000fe40008ffe4ff */
[----:B------:R-:W-:Y:S02]  /*0330*/  USEL UR4, UR4, UR8, !UP0 ;  /* 0x0000000804047287 */ /* 0x000fe4000c000000 */
[----:B------:R-:W-:-:S09]  /*0340*/  USEL UR5, UR5, UR9, !UP0 ;  /* 0x0000000905057287 */ /* 0x000fd2000c000000 */
[----:B------:R-:W0:Y:S08]  /*0350*/  I2F.U64.RP R5, UR4 ;  /* 0x0000000400057d12 */ /* 0x000e300008309000 */
[----:B0-----:R-:W0:Y:S02]  /*0360*/  MUFU.RCP R5, R5 ;  /* 0x0000000500057308 */ /* 0x001e240000001000 */
[----:B0-----:R-:W-:-:S06]  /*0370*/  VIADD R8, R5, 0x1ffffffe ;  /* 0x1ffffffe05087836 */ /* 0x001fcc0000000000 */
[----:B------:R-:W0:Y:S02]  /*0380*/  F2I.U64.TRUNC R8, R8 ;  /* 0x0000000800087311 */ /* 0x000e24000020d800 */
[----:B0-----:R-:W-:-:S04]  /*0390*/  IMAD.WIDE.U32 R10, R8, UR4, RZ ;  /* 0x00000004080a7c25 */ /* 0x001fc8000f8e00ff */
[C---:B------:R-:W-:Y:S01]  /*03a0*/  IMAD R7, R8.reuse, UR5, R11 ;  /* 0x0000000508077c24 */ /* 0x040fe2000f8e020b */
[----:B------:R-:W-:Y:S01]  /*03b0*/  IADD3 R13, P0, PT, RZ, -R10, RZ ;  /* 0x8000000aff0d7210 */ /* 0x000fe20007f1e0ff */
[----:B------:R-:W-:Y:S02]  /*03c0*/  IMAD.MOV.U32 R11, RZ, RZ, R8 ;  /* 0x000000ffff0b7224 */ /* 0x000fe400078e0008 */
[----:B------:R-:W-:Y:S02]  /*03d0*/  IMAD R7, R9, UR4, R7 ;  /* 0x0000000409077c24 */ /* 0x000fe4000f8e0207 */
        /* <DEDUP_REMOVED lines=8> */
[----:B------:R-:W-:-:S03]  /*0460*/  IMAD.WIDE.U32 R8, R11, UR4, RZ ;  /* 0x000000040b087c25 */ /* 0x000fc6000f8e00ff */
[----:B------:R-:W-:Y:S01]  /*0470*/  IADD3.X R5, PT, PT, RZ, RZ, R5, P2, P1 ;  /* 0x000000ffff057210 */ /* 0x000fe200017e2405 */
[----:B------:R-:W-:Y:S01]  /*0480*/  IMAD R10, R11, UR5, R9 ;  /* 0x000000050b0a7c24 */ /* 0x000fe2000f8e0209 */
[----:B------:R-:W-:Y:S02]  /*0490*/  IADD3 R13, P0, PT, RZ, -R8, RZ ;  /* 0x80000008ff0d7210 */ /* 0x000fe40007f1e0ff */
[----:B------:R-:W-:Y:S01]  /*04a0*/  ISETP.GE.AND P1, PT, R6, RZ, PT ;  /* 0x000000ff0600720c */ /* 0x000fe20003f26270 */
[----:B------:R-:W-:Y:S01]  /*04b0*/  IMAD R7, R5, UR4, R10 ;  /* 0x0000000405077c24 */ /* 0x000fe2000f8e020a */
[----:B------:R-:W-:Y:S01]  /*04c0*/  IADD3 R9, P4, PT, RZ, -R4, RZ ;  /* 0x80000004ff097210 */ /* 0x000fe20007f9e0ff */
[----:B------:R-:W-:-:S03]  /*04d0*/  IMAD.HI.U32 R10, R11, R13, RZ ;  /* 0x0000000d0b0a7227 */ /* 0x000fc600078e00ff */
[----:B------:R-:W-:Y:S01]  /*04e0*/  SEL R8, R9, R4, !P1 ;  /* 0x0000000409087207 */ /* 0x000fe20004800000 */
[----:B------:R-:W-:Y:S01]  /*04f0*/  IMAD.X R12, RZ, RZ, ~R7, P0 ;  /* 0x000000ffff0c7224 */ /* 0x000fe200000e0e07 */
[----:B------:R-:W-:-:S03]  /*0500*/  IADD3.X R9, PT, PT, RZ, ~R6, RZ, P4, !PT ;  /* 0x80000006ff097210 */ /* 0x000fc600027fe4ff */
[----:B------:R-:W-:-:S04]  /*0510*/  IMAD.WIDE.U32 R10, P0, R11, R12, R10 ;  /* 0x0000000c0b0a7225 */ /* 0x000fc8000780000a */
[----:B------:R-:W-:-:S04]  /*0520*/  IMAD.HI.U32 R7, P2, R5, R13, R10 ;  /* 0x0000000d05077227 */ /* 0x000fc8000784000a */
[CC--:B------:R-:W-:Y:S02]  /*0530*/  IMAD R10, R5.reuse, R12.reuse, RZ ;  /* 0x0000000c050a7224 */ /* 0x0c0fe400078e02ff */
[----:B------:R-:W-:-:S03]  /*0540*/  IMAD.HI.U32 R12, R5, R12, RZ ;  /* 0x0000000c050c7227 */ /* 0x000fc600078e00ff */
[----:B------:R-:W-:Y:S01]  /*0550*/  IADD3 R7, P3, PT, R10, R7, RZ ;  /* 0x000000070a077210 */ /* 0x000fe20007f7e0ff */
[----:B------:R-:W-:Y:S01]  /*0560*/  IMAD.X R5, R12, 0x1, R5, P0 ;  /* 0x000000010c057824 */ /* 0x000fe200000e0605 */
[----:B------:R-:W-:-:S03]  /*0570*/  SEL R10, R9, R6, !P1 ;  /* 0x00000006090a7207 */ /* 0x000fc60004800000 */
[----:B------:R-:W-:Y:S01]  /*0580*/  IMAD.HI.U32 R4, R7, R8, RZ ;  /* 0x0000000807047227 */ /* 0x000fe200078e00ff */
[----:B------:R-:W-:-:S03]  /*0590*/  IADD3.X R9, PT, PT, RZ, RZ, R5, P3, P2 ;  /* 0x000000ffff097210 */ /* 0x000fc60001fe4405 */
[----:B------:R-:W-:Y:S02]  /*05a0*/  HFMA2 R5, -RZ, RZ, 0, 0 ;  /* 0x00000000ff057431 */ /* 0x000fe400000001ff */
[----:B------:R-:W-:-:S04]  /*05b0*/  IMAD.HI.U32 R6, R9, R10, RZ ;  /* 0x0000000a09067227 */ /* 0x000fc800078e00ff */
[----:B------:R-:W-:-:S04]  /*05c0*/  IMAD.WIDE.U32 R4, R7, R10, R4 ;  /* 0x0000000a07047225 */ /* 0x000fc800078e0004 */
[C---:B------:R-:W-:Y:S02]  /*05d0*/  IMAD R7, R9.reuse, R10, RZ ;  /* 0x0000000a09077224 */ /* 0x040fe400078e02ff */
[----:B------:R-:W-:-:S04]  /*05e0*/  IMAD.HI.U32 R4, P0, R9, R8, R4 ;  /* 0x0000000809047227 */ /* 0x000fc80007800004 */
[----:B------:R-:W-:Y:S01]  /*05f0*/  IMAD.X R6, RZ, RZ, R6, P0 ;  /* 0x000000ffff067224 */ /* 0x000fe200000e0606 */
[----:B------:R-:W-:-:S04]  /*0600*/  IADD3 R7, P2, PT, R7, R4, RZ ;  /* 0x0000000407077210 */ /* 0x000fc80007f5e0ff */
[----:B------:R-:W-:Y:S01]  /*0610*/  IADD3.X R6, PT, PT, RZ, R6, RZ, P2, !PT ;  /* 0x00000006ff067210 */ /* 0x000fe200017fe4ff */
[----:B------:R-:W-:-:S04]  /*0620*/  IMAD.WIDE.U32 R4, R7, UR4, RZ ;  /* 0x0000000407047c25 */ /* 0x000fc8000f8e00ff */
[----:B------:R-:W-:Y:S01]  /*0630*/  IMAD R7, R7, UR5, R5 ;  /* 0x0000000507077c24 */ /* 0x000fe2000f8e0205 */
[----:B------:R-:W-:-:S03]  /*0640*/  IADD3 R8, P2, PT, -R4, R8, RZ ;  /* 0x0000000804087210 */ /* 0x000fc60007f5e1ff */
[----:B------:R-:W-:Y:S01]  /*0650*/  IMAD R6, R6, UR4, R7 ;  /* 0x0000000406067c24 */ /* 0x000fe2000f8e0207 */
[----:B------:R-:W-:-:S03]  /*0660*/  ISETP.GE.U32.AND P0, PT, R8, UR4, PT ;  /* 0x0000000408007c0c */ /* 0x000fc6000bf06070 */
[----:B------:R-:W-:Y:S01]  /*0670*/  IMAD.X R7, R10, 0x1, ~R6, P2 ;  /* 0x000000010a077824 */ /* 0x000fe200010e0e06 */
[----:B------:R-:W-:-:S04]  /*0680*/  IADD3 R5, P2, PT, R8, -UR4, RZ ;  /* 0x8000000408057c10 */ /* 0x000fc8000ff5e0ff */
[C---:B------:R-:W-:Y:S02]  /*0690*/  ISETP.GE.U32.AND.EX P0, PT, R7.reuse, UR5, PT, P0 ;  /* 0x0000000507007c0c */ /* 0x040fe4000bf06100 */
[----:B------:R-:W-:Y:S02]  /*06a0*/  IADD3.X R4, PT, PT, R7, ~UR5, RZ, P2, !PT ;  /* 0x8000000507047c10 */ /* 0x000fe400097fe4ff */
[----:B------:R-:W-:Y:S02]  /*06b0*/  SEL R5, R5, R8, P0 ;  /* 0x0000000805057207 */ /* 0x000fe40000000000 */
[----:B------:R-:W-:Y:S02]  /*06c0*/  SEL R4, R4, R7, P0 ;  /* 0x0000000704047207 */ /* 0x000fe40000000000 */
[C---:B------:R-:W-:Y:S02]  /*06d0*/  ISETP.GE.U32.AND P0, PT, R5.reuse, UR4, PT ;  /* 0x0000000405007c0c */ /* 0x040fe4000bf06070 */
[----:B------:R-:W-:-:S02]  /*06e0*/  IADD3 R6, P2, PT, R5, -UR4, RZ ;  /* 0x8000000405067c10 */ /* 0x000fc4000ff5e0ff */
[C---:B------:R-:W-:Y:S02]  /*06f0*/  ISETP.GE.U32.AND.EX P0, PT, R4.reuse, UR5, PT, P0 ;  /* 0x0000000504007c0c */ /* 0x040fe4000bf06100 */
[----:B------:R-:W-:Y:S02]  /*0700*/  IADD3.X R7, PT, PT, R4, ~UR5, RZ, P2, !PT ;  /* 0x8000000504077c10 */ /* 0x000fe400097fe4ff */
[----:B------:R-:W-:Y:S02]  /*0710*/  SEL R6, R6, R5, P0 ;  /* 0x0000000506067207 */ /* 0x000fe40000000000 */
[----:B------:R-:W-:Y:S02]  /*0720*/  SEL R7, R7, R4, P0 ;  /* 0x0000000407077207 */ /* 0x000fe40000000000 */
[----:B------:R-:W-:Y:S02]  /*0730*/  IADD3 R5, P2, PT, RZ, -R6, RZ ;  /* 0x80000006ff057210 */ /* 0x000fe40007f5e0ff */
[----:B------:R-:W-:-:S02]  /*0740*/  ISETP.NE.U32.AND P0, PT, RZ, UR8, PT ;  /* 0x00000008ff007c0c */ /* 0x000fc4000bf05070 */
[-C--:B------:R-:W-:Y:S02]  /*0750*/  IADD3.X R4, PT, PT, RZ, ~R7.reuse, RZ, P2, !PT ;  /* 0x80000007ff047210 */ /* 0x080fe400017fe4ff */
[----:B------:R-:W-:Y:S02]  /*0760*/  SEL R6, R5, R6, !P1 ;  /* 0x0000000605067207 */ /* 0x000fe40004800000 */
[----:B------:R-:W-:Y:S01]  /*0770*/  SEL R7, R4, R7, !P1 ;  /* 0x0000000704077207 */ /* 0x000fe20004800000 */
[----:B------:R-:W-:Y:S01]  /*0780*/  IMAD.MOV.U32 R4, RZ, RZ, R0 ;  /* 0x000000ffff047224 */ /* 0x000fe200078e0000 */
[----:B------:R-:W-:Y:S02]  /*0790*/  MOV R5, 0x0 ;  /* 0x0000000000057802 */ /* 0x000fe40000000f00 */
[----:B------:R-:W-:-:S04]  /*07a0*/  ISETP.NE.AND.EX P0, PT, RZ, UR9, PT, P0 ;  /* 0x00000009ff007c0c */ /* 0x000fc8000bf05300 */
[----:B------:R-:W-:Y:S02]  /*07b0*/  SEL R6, R6, 0xffffffff, P0 ;  /* 0xffffffff06067807 */ /* 0x000fe40000000000 */
[----:B------:R-:W-:Y:S01]  /*07c0*/  SEL R7, R7, 0xffffffff, P0 ;  /* 0xffffffff07077807 */ /* 0x000fe20000000000 */
[----:B------:R-:W-:Y:S06]  /*07d0*/  RET.REL.NODEC R4 `(_Z9kernelenkPllS_) ;  /* 0xfffffff804087950 */ /* 0x000fec0003c3ffff */
.L_x_28:
        /* <DEDUP_REMOVED lines=10> */
.L_x_30:


//--------------------- .nv.shared.reserved.0     --------------------------
	.section	.nv.shared.reserved.0,"aw",@nobits
	.weak		__nv_reservedSMEM_offset_0_alias
	.size		__nv_reservedSMEM_offset_0_alias, 0, 64
	.other		__nv_reservedSMEM_offset_0_alias,@"STO_CUDA_RESERVED_SHARED STV_DEFAULT"
__nv_reservedSMEM_offset_0_alias:
	.zero		0
	.zero		64


//--------------------- .nv.constant0._Z9kerneldekPllllllS_ --------------------------
	.section	.nv.constant0._Z9kerneldekPllllllS_,"a",@progbits
	.sectionflags	@""
	.align	4
.nv.constant0._Z9kerneldekPllllllS_:
	.zero		952


//--------------------- .nv.constant0._Z9kernelenkPllS_ --------------------------
	.section	.nv.constant0._Z9kernelenkPllS_,"a",@progbits
	.sectionflags	@""
	.align	4
.nv.constant0._Z9kernelenkPllS_:
	.zero		920


//--------------------- SYMBOLS --------------------------

	.type		.nv.reservedSmem.offset0,@object
	.size		.nv.reservedSmem.offset0,0x4
